// auto-generated by cutlass_sweep.gemm — config: {"arch": "sm_100", "cluster_m": 4, "cluster_n": 1, "dtype": "mxfp8_e4m3", "dtype_b": "mxfp8_e4m3", "layout": "nt", "stages": 0, "tile_k": 128, "tile_m": 256, "tile_n": 64}
#include "cutlass/cutlass.h"
#include "cutlass/gemm/collective/collective_builder.hpp"
#include "cutlass/gemm/device/gemm_universal_adapter.h"
#include "cutlass/gemm/kernel/gemm_universal.hpp"
#include "cutlass/epilogue/collective/collective_builder.hpp"

using ElemA = cutlass::mx_float8_t<cutlass::float_e4m3_t>;
using ElemB = cutlass::mx_float8_t<cutlass::float_e4m3_t>;
using ElemCD = cutlass::bfloat16_t;
using Acc  = float;
using TileShape    = cute::Shape<cute::_256, cute::_64, cute::_128>;
using ClusterShape = cute::Shape<cute::_4, cute::_1, cute::_1>;

using CollectiveEpilogue = typename cutlass::epilogue::collective::CollectiveBuilder<
    cutlass::arch::Sm100, cutlass::arch::OpClassTensorOp,
    TileShape, ClusterShape,
    cutlass::epilogue::collective::EpilogueTileAuto,
    Acc, Acc,
    ElemCD, cutlass::layout::RowMajor, 128 / cutlass::sizeof_bits<ElemCD>::value,
    ElemCD, cutlass::layout::RowMajor, 128 / cutlass::sizeof_bits<ElemCD>::value,
    cutlass::epilogue::collective::EpilogueScheduleAuto
  >::CollectiveOp;

using CollectiveMainloop = typename cutlass::gemm::collective::CollectiveBuilder<
    cutlass::arch::Sm100, cutlass::arch::OpClassBlockScaledTensorOp,
    ElemA, cutlass::layout::RowMajor, 32,
    ElemB, cutlass::layout::ColumnMajor, 32,
    Acc,
    TileShape, ClusterShape,
    cutlass::gemm::collective::StageCountAutoCarveout<static_cast<int>(sizeof(typename CollectiveEpilogue::SharedStorage))>,
    cutlass::gemm::collective::KernelScheduleAuto
  >::CollectiveOp;

using GemmKernel = cutlass::gemm::kernel::GemmUniversal<
    cute::Shape<int,int,int,int>,
    CollectiveMainloop,
    CollectiveEpilogue
>;
using Gemm = cutlass::gemm::device::GemmUniversalAdapter<GemmKernel>;

// Force the device kernel symbol into the cubin without needing a host main.
auto* _anchor = &cutlass::device_kernel<GemmKernel>;


// ===== COMPILED SASS (sm_100a) =====

	.target	sm_100a

	.elftype	@"ET_EXEC"


//--------------------- .note.nv.tkinfo           --------------------------
	.section	.note.nv.tkinfo,"",@"SHT_NOTE"
	.sectionflags	@"SHF_NOTE_NV_TKINFO"
	.tkinfo
        /*0018*/ 	.word	0x00000002
        /*0030*/ 	.string	""
        /*0030*/ 	.string	"ptxas"
        /*0030*/ 	.string	"Cuda compilation tools, release 13.0, V13.0.88"
        /*0030*/ 	.string	"Build cuda_13.0.r13.0/compiler.36424714_0"
        /*0030*/ 	.string	"-arch sm_100a -m 64 "



//--------------------- .note.nv.cuinfo           --------------------------
	.section	.note.nv.cuinfo,"",@"SHT_NOTE"
	.sectionflags	@"SHF_NOTE_NV_CUINFO"
        /*0018*/ 	.short	0x0002
        /*001a*/ 	.short	0x0064
        /*001c*/ 	.short	0x0082
	.zero		2


//--------------------- .nv.info                  --------------------------
	.section	.nv.info,"",@"SHT_CUDA_INFO"
	.align	4


	//----- nvinfo : EIATTR_REGCOUNT
	.align		4
        /*0000*/ 	.byte	0x04, 0x2f
        /*0002*/ 	.short	(.L_19 - .L_18)
	.align		4
.L_18:
        /*0004*/ 	.word	index@(_ZN7cutlass13device_kernelINS_4gemm6kernel13GemmUniversalIN4cute5tupleIJiiiiEEENS1_10collective13CollectiveMmaINS1_46MainloopSm100TmaUmmaWarpSpecializedBlockScaledILi9ELi2ELi2ENS5_IJNS4_1CILi4EEENSA_ILi1EEESC_EEEEENS5_IJNSA_ILi256EEENSA_ILi64EEENSA_ILi128EEEEEENS5_IJNS_12float_e4m3_tENS_13float_ue8m0_tEEEENS5_IJNS5_IJlSC_lEEENS4_6LayoutINS5_IJNS5_IJNS5_IJNSA_ILi32EEESB_EEEiEEESQ_NS5_IJSC_iEEEEEENS5_IJNS5_IJNS5_IJNSA_ILi16EEESB_EEEiEEENS5_IJNS5_IJNSA_ILi0EEESC_EEENSA_ILi512EEEEEENS5_IJSW_iEEEEEEEEEEESL_S13_NS4_8TiledMMAINS4_8MMA_AtomIJNS4_27SM100_MMA_MXF8F6F4_2x1SM_SSISJ_SJ_fSK_Li256ELi64ELNS4_4UMMA5MajorE0ELS18_0ELNS17_7ScaleInE0ELS19_0EEEEEENSN_INS5_IJSC_SC_SC_EEENS5_IJSW_SW_SW_EEEEENS5_IJNS4_10UnderscoreES1F_S1F_EEEEENS5_IJNS4_18SM100_TMA_2SM_LOADES1I_EEENS5_IJNS4_14ComposedLayoutINS4_7SwizzleILi3ELi4ELi3EEENS4_18smem_ptr_flag_bitsILi8EEENSN_INS5_IJNSA_ILi8EEESH_EEENS5_IJSH_SC_EEEEEEENSN_INS5_IJNS5_IJNS5_IJSP_SC_EEENS5_IJSO_SC_EEEEEESC_NS5_IJSB_SC_EEEEEENS5_IJNS5_IJNS5_IJSU_SY_EEESX_EEESW_NS5_IJSC_SY_EEEEEEEEEEEvNS4_8identityENS5_IJNS4_28SM100_TMA_2SM_LOAD_MULTICASTES26_EEES24_vS25_EENS_8epilogue10collective18CollectiveEpilogueINS29_23Sm100TmaWarpSpecializedILi3ELi2ELi32ELb1ELb0EEEJNS5_IJSH_SG_SH_EEENS5_IJNSN_ISH_SC_EENSN_ISO_SC_EEEEENS_10bfloat16_tESM_S2I_SM_NS29_6fusion15FusionCallbacksIS2D_NS2J_17LinearCombinationIS2I_fS2I_fLNS_15FloatRoundStyleE2EEES2E_S2H_JEEENS4_5SM1004TMEM4LOAD26SM100_TMEM_LOAD_32dp32b32xENS4_13SM90_TMA_LOADENS1K_INS1L_ILi2ELi4ELi3EEENS1N_ILi16EEENSN_INS5_IJS1P_SO_EEES1V_EEEENS4_39AutoVectorizingCopyWithAssumedAlignmentILi128EEENS4_14SM90_TMA_STOREES2Y_S30_S30_EEEvvEEEEvNT_6ParamsE)
        /*0008*/ 	.word	0x00000078


	//----- nvinfo : EIATTR_FRAME_SIZE
	.align		4
.L_19:
        /*000c*/ 	.byte	0x04, 0x11
        /*000e*/ 	.short	(.L_21 - .L_20)
	.align		4
.L_20:
        /*0010*/ 	.word	index@($__internal_2_$__cuda_sm10x_tcgen05_guardrail_trap_unallocated_columns_being_dealloced)
        /*0014*/ 	.word	0x00000000


	//----- nvinfo : EIATTR_FRAME_SIZE
	.align		4
.L_21:
        /*0018*/ 	.byte	0x04, 0x11
        /*001a*/ 	.short	(.L_23 - .L_22)
	.align		4
.L_22:
        /*001c*/ 	.word	index@($__internal_1_$__cuda_sm10x_tcgen05_guardrail_trap_phase_invalid_during_alloc)
        /*0020*/ 	.word	0x00000000


	//----- nvinfo : EIATTR_FRAME_SIZE
	.align		4
.L_23:
        /*0024*/ 	.byte	0x04, 0x11
        /*0026*/ 	.short	(.L_25 - .L_24)
	.align		4
.L_24:
        /*0028*/ 	.word	index@($__internal_0_$__cuda_sm10x_tcgen05_guardrail_trap_col_being_dealloced_not_returned_by_alloc)
        /*002c*/ 	.word	0x00000000


	//----- nvinfo : EIATTR_FRAME_SIZE
	.align		4
.L_25:
        /*0030*/ 	.byte	0x04, 0x11
        /*0032*/ 	.short	(.L_27 - .L_26)
	.align		4
.L_26:
        /*0034*/ 	.word	index@(_ZN7cutlass13device_kernelINS_4gemm6kernel13GemmUniversalIN4cute5tupleIJiiiiEEENS1_10collective13CollectiveMmaINS1_46MainloopSm100TmaUmmaWarpSpecializedBlockScaledILi9ELi2ELi2ENS5_IJNS4_1CILi4EEENSA_ILi1EEESC_EEEEENS5_IJNSA_ILi256EEENSA_ILi64EEENSA_ILi128EEEEEENS5_IJNS_12float_e4m3_tENS_13float_ue8m0_tEEEENS5_IJNS5_IJlSC_lEEENS4_6LayoutINS5_IJNS5_IJNS5_IJNSA_ILi32EEESB_EEEiEEESQ_NS5_IJSC_iEEEEEENS5_IJNS5_IJNS5_IJNSA_ILi16EEESB_EEEiEEENS5_IJNS5_IJNSA_ILi0EEESC_EEENSA_ILi512EEEEEENS5_IJSW_iEEEEEEEEEEESL_S13_NS4_8TiledMMAINS4_8MMA_AtomIJNS4_27SM100_MMA_MXF8F6F4_2x1SM_SSISJ_SJ_fSK_Li256ELi64ELNS4_4UMMA5MajorE0ELS18_0ELNS17_7ScaleInE0ELS19_0EEEEEENSN_INS5_IJSC_SC_SC_EEENS5_IJSW_SW_SW_EEEEENS5_IJNS4_10UnderscoreES1F_S1F_EEEEENS5_IJNS4_18SM100_TMA_2SM_LOADES1I_EEENS5_IJNS4_14ComposedLayoutINS4_7SwizzleILi3ELi4ELi3EEENS4_18smem_ptr_flag_bitsILi8EEENSN_INS5_IJNSA_ILi8EEESH_EEENS5_IJSH_SC_EEEEEEENSN_INS5_IJNS5_IJNS5_IJSP_SC_EEENS5_IJSO_SC_EEEEEESC_NS5_IJSB_SC_EEEEEENS5_IJNS5_IJNS5_IJSU_SY_EEESX_EEESW_NS5_IJSC_SY_EEEEEEEEEEEvNS4_8identityENS5_IJNS4_28SM100_TMA_2SM_LOAD_MULTICASTES26_EEES24_vS25_EENS_8epilogue10collective18CollectiveEpilogueINS29_23Sm100TmaWarpSpecializedILi3ELi2ELi32ELb1ELb0EEEJNS5_IJSH_SG_SH_EEENS5_IJNSN_ISH_SC_EENSN_ISO_SC_EEEEENS_10bfloat16_tESM_S2I_SM_NS29_6fusion15FusionCallbacksIS2D_NS2J_17LinearCombinationIS2I_fS2I_fLNS_15FloatRoundStyleE2EEES2E_S2H_JEEENS4_5SM1004TMEM4LOAD26SM100_TMEM_LOAD_32dp32b32xENS4_13SM90_TMA_LOADENS1K_INS1L_ILi2ELi4ELi3EEENS1N_ILi16EEENSN_INS5_IJS1P_SO_EEES1V_EEEENS4_39AutoVectorizingCopyWithAssumedAlignmentILi128EEENS4_14SM90_TMA_STOREES2Y_S30_S30_EEEvvEEEEvNT_6ParamsE)
        /*0038*/ 	.word	0x00000000


	//----- nvinfo : EIATTR_MIN_STACK_SIZE
	.align		4
.L_27:
        /*003c*/ 	.byte	0x04, 0x12
        /*003e*/ 	.short	(.L_29 - .L_28)
	.align		4
.L_28:
        /*0040*/ 	.word	index@(_ZN7cutlass13device_kernelINS_4gemm6kernel13GemmUniversalIN4cute5tupleIJiiiiEEENS1_10collective13CollectiveMmaINS1_46MainloopSm100TmaUmmaWarpSpecializedBlockScaledILi9ELi2ELi2ENS5_IJNS4_1CILi4EEENSA_ILi1EEESC_EEEEENS5_IJNSA_ILi256EEENSA_ILi64EEENSA_ILi128EEEEEENS5_IJNS_12float_e4m3_tENS_13float_ue8m0_tEEEENS5_IJNS5_IJlSC_lEEENS4_6LayoutINS5_IJNS5_IJNS5_IJNSA_ILi32EEESB_EEEiEEESQ_NS5_IJSC_iEEEEEENS5_IJNS5_IJNS5_IJNSA_ILi16EEESB_EEEiEEENS5_IJNS5_IJNSA_ILi0EEESC_EEENSA_ILi512EEEEEENS5_IJSW_iEEEEEEEEEEESL_S13_NS4_8TiledMMAINS4_8MMA_AtomIJNS4_27SM100_MMA_MXF8F6F4_2x1SM_SSISJ_SJ_fSK_Li256ELi64ELNS4_4UMMA5MajorE0ELS18_0ELNS17_7ScaleInE0ELS19_0EEEEEENSN_INS5_IJSC_SC_SC_EEENS5_IJSW_SW_SW_EEEEENS5_IJNS4_10UnderscoreES1F_S1F_EEEEENS5_IJNS4_18SM100_TMA_2SM_LOADES1I_EEENS5_IJNS4_14ComposedLayoutINS4_7SwizzleILi3ELi4ELi3EEENS4_18smem_ptr_flag_bitsILi8EEENSN_INS5_IJNSA_ILi8EEESH_EEENS5_IJSH_SC_EEEEEEENSN_INS5_IJNS5_IJNS5_IJSP_SC_EEENS5_IJSO_SC_EEEEEESC_NS5_IJSB_SC_EEEEEENS5_IJNS5_IJNS5_IJSU_SY_EEESX_EEESW_NS5_IJSC_SY_EEEEEEEEEEEvNS4_8identityENS5_IJNS4_28SM100_TMA_2SM_LOAD_MULTICASTES26_EEES24_vS25_EENS_8epilogue10collective18CollectiveEpilogueINS29_23Sm100TmaWarpSpecializedILi3ELi2ELi32ELb1ELb0EEEJNS5_IJSH_SG_SH_EEENS5_IJNSN_ISH_SC_EENSN_ISO_SC_EEEEENS_10bfloat16_tESM_S2I_SM_NS29_6fusion15FusionCallbacksIS2D_NS2J_17LinearCombinationIS2I_fS2I_fLNS_15FloatRoundStyleE2EEES2E_S2H_JEEENS4_5SM1004TMEM4LOAD26SM100_TMEM_LOAD_32dp32b32xENS4_13SM90_TMA_LOADENS1K_INS1L_ILi2ELi4ELi3EEENS1N_ILi16EEENSN_INS5_IJS1P_SO_EEES1V_EEEENS4_39AutoVectorizingCopyWithAssumedAlignmentILi128EEENS4_14SM90_TMA_STOREES2Y_S30_S30_EEEvvEEEEvNT_6ParamsE)
        /*0044*/ 	.word	0x00000000
.L_29:


//--------------------- .nv.compat                --------------------------
	.section	.nv.compat,"",@"SHT_CUDA_COMPAT_INFO"
	.align	4
        /*0000*/ 	.byte	0x02, 0x09, 0x01, 0x00, 0x02, 0x02, 0x02, 0x00, 0x02, 0x05, 0x05, 0x00, 0x03, 0x07, 0x01, 0x01
        /*0010*/ 	.byte	0x02, 0x03, 0x01, 0x00, 0x02, 0x06, 0x01, 0x00, 0x04, 0x0b, 0x08, 0x00, 0x09, 0x00, 0x00, 0x00
        /*0020*/ 	.byte	0x00, 0x00, 0x00, 0x00


//--------------------- .nv.info._ZN7cutlass13device_kernelINS_4gemm6kernel13GemmUniversalIN4cute5tupleIJiiiiEEENS1_10collective13CollectiveMmaINS1_46MainloopSm100TmaUmmaWarpSpecializedBlockScaledILi9ELi2ELi2ENS5_IJNS4_1CILi4EEENSA_ILi1EEESC_EEEEENS5_IJNSA_ILi256EEENSA_ILi64EEENSA_ILi128EEEEEENS5_IJNS_12float_e4m3_tENS_13float_ue8m0_tEEEENS5_IJNS5_IJlSC_lEEENS4_6LayoutINS5_IJNS5_IJNS5_IJNSA_ILi32EEESB_EEEiEEESQ_NS5_IJSC_iEEEEEENS5_IJNS5_IJNS5_IJNSA_ILi16EEESB_EEEiEEENS5_IJNS5_IJNSA_ILi0EEESC_EEENSA_ILi512EEEEEENS5_IJSW_iEEEEEEEEEEESL_S13_NS4_8TiledMMAINS4_8MMA_AtomIJNS4_27SM100_MMA_MXF8F6F4_2x1SM_SSISJ_SJ_fSK_Li256ELi64ELNS4_4UMMA5MajorE0ELS18_0ELNS17_7ScaleInE0ELS19_0EEEEEENSN_INS5_IJSC_SC_SC_EEENS5_IJSW_SW_SW_EEEEENS5_IJNS4_10UnderscoreES1F_S1F_EEEEENS5_IJNS4_18SM100_TMA_2SM_LOADES1I_EEENS5_IJNS4_14ComposedLayoutINS4_7SwizzleILi3ELi4ELi3EEENS4_18smem_ptr_flag_bitsILi8EEENSN_INS5_IJNSA_ILi8EEESH_EEENS5_IJSH_SC_EEEEEEENSN_INS5_IJNS5_IJNS5_IJSP_SC_EEENS5_IJSO_SC_EEEEEESC_NS5_IJSB_SC_EEEEEENS5_IJNS5_IJNS5_IJSU_SY_EEESX_EEESW_NS5_IJSC_SY_EEEEEEEEEEEvNS4_8identityENS5_IJNS4_28SM100_TMA_2SM_LOAD_MULTICASTES26_EEES24_vS25_EENS_8epilogue10collective18CollectiveEpilogueINS29_23Sm100TmaWarpSpecializedILi3ELi2ELi32ELb1ELb0EEEJNS5_IJSH_SG_SH_EEENS5_IJNSN_ISH_SC_EENSN_ISO_SC_EEEEENS_10bfloat16_tESM_S2I_SM_NS29_6fusion15FusionCallbacksIS2D_NS2J_17LinearCombinationIS2I_fS2I_fLNS_15FloatRoundStyleE2EEES2E_S2H_JEEENS4_5SM1004TMEM4LOAD26SM100_TMEM_LOAD_32dp32b32xENS4_13SM90_TMA_LOADENS1K_INS1L_ILi2ELi4ELi3EEENS1N_ILi16EEENSN_INS5_IJS1P_SO_EEES1V_EEEENS4_39AutoVectorizingCopyWithAssumedAlignmentILi128EEENS4_14SM90_TMA_STOREES2Y_S30_S30_EEEvvEEEEvNT_6ParamsE --------------------------
	.section	.nv.info._ZN7cutlass13device_kernelINS_4gemm6kernel13GemmUniversalIN4cute5tupleIJiiiiEEENS1_10collective13CollectiveMmaINS1_46MainloopSm100TmaUmmaWarpSpecializedBlockScaledILi9ELi2ELi2ENS5_IJNS4_1CILi4EEENSA_ILi1EEESC_EEEEENS5_IJNSA_ILi256EEENSA_ILi64EEENSA_ILi128EEEEEENS5_IJNS_12float_e4m3_tENS_13float_ue8m0_tEEEENS5_IJNS5_IJlSC_lEEENS4_6LayoutINS5_IJNS5_IJNS5_IJNSA_ILi32EEESB_EEEiEEESQ_NS5_IJSC_iEEEEEENS5_IJNS5_IJNS5_IJNSA_ILi16EEESB_EEEiEEENS5_IJNS5_IJNSA_ILi0EEESC_EEENSA_ILi512EEEEEENS5_IJSW_iEEEEEEEEEEESL_S13_NS4_8TiledMMAINS4_8MMA_AtomIJNS4_27SM100_MMA_MXF8F6F4_2x1SM_SSISJ_SJ_fSK_Li256ELi64ELNS4_4UMMA5MajorE0ELS18_0ELNS17_7ScaleInE0ELS19_0EEEEEENSN_INS5_IJSC_SC_SC_EEENS5_IJSW_SW_SW_EEEEENS5_IJNS4_10UnderscoreES1F_S1F_EEEEENS5_IJNS4_18SM100_TMA_2SM_LOADES1I_EEENS5_IJNS4_14ComposedLayoutINS4_7SwizzleILi3ELi4ELi3EEENS4_18smem_ptr_flag_bitsILi8EEENSN_INS5_IJNSA_ILi8EEESH_EEENS5_IJSH_SC_EEEEEEENSN_INS5_IJNS5_IJNS5_IJSP_SC_EEENS5_IJSO_SC_EEEEEESC_NS5_IJSB_SC_EEEEEENS5_IJNS5_IJNS5_IJSU_SY_EEESX_EEESW_NS5_IJSC_SY_EEEEEEEEEEEvNS4_8identityENS5_IJNS4_28SM100_TMA_2SM_LOAD_MULTICASTES26_EEES24_vS25_EENS_8epilogue10collective18CollectiveEpilogueINS29_23Sm100TmaWarpSpecializedILi3ELi2ELi32ELb1ELb0EEEJNS5_IJSH_SG_SH_EEENS5_IJNSN_ISH_SC_EENSN_ISO_SC_EEEEENS_10bfloat16_tESM_S2I_SM_NS29_6fusion15FusionCallbacksIS2D_NS2J_17LinearCombinationIS2I_fS2I_fLNS_15FloatRoundStyleE2EEES2E_S2H_JEEENS4_5SM1004TMEM4LOAD26SM100_TMEM_LOAD_32dp32b32xENS4_13SM90_TMA_LOADENS1K_INS1L_ILi2ELi4ELi3EEENS1N_ILi16EEENSN_INS5_IJS1P_SO_EEES1V_EEEENS4_39AutoVectorizingCopyWithAssumedAlignmentILi128EEENS4_14SM90_TMA_STOREES2Y_S30_S30_EEEvvEEEEvNT_6ParamsE,"",@"SHT_CUDA_INFO"
	.sectionflags	@""
	.align	4


	//----- nvinfo : EIATTR_CUDA_API_VERSION
	.align		4
        /*0000*/ 	.byte	0x04, 0x37
        /*0002*/ 	.short	(.L_31 - .L_30)
.L_30:
        /*0004*/ 	.word	0x00000082


	//----- nvinfo : EIATTR_KPARAM_INFO
	.align		4
.L_31:
        /*0008*/ 	.byte	0x04, 0x17
        /*000a*/ 	.short	(.L_33 - .L_32)
.L_32:
        /*000c*/ 	.word	0x00000000
        /*0010*/ 	.short	0x0000
        /*0012*/ 	.short	0x0000
        /*0014*/ 	.byte	0x00, 0xf0, 0x01, 0x30


	//----- nvinfo : EIATTR_AT_ENTRY_FRAGMENTS
	.align		4
.L_33:
        /*0018*/ 	.byte	0x04, 0x4f
        /*001a*/ 	.short	(.L_35 - .L_34)


	//   ....[0]....
.L_34:
        /*001c*/ 	.word	0x00000007


	//----- nvinfo : EIATTR_RESERVED_SMEM_USED
	.align		4
.L_35:
        /*0020*/ 	.byte	0x01, 0x41
	.zero		2


	//----- nvinfo : EIATTR_SPARSE_MMA_MASK
	.align		4
        /*0024*/ 	.byte	0x03, 0x50
        /*0026*/ 	.short	0x0000


	//----- nvinfo : EIATTR_TCGEN05_2CTA_USED
	.align		4
        /*0028*/ 	.byte	0x01, 0x52
	.zero		2


	//----- nvinfo : EIATTR_MAXREG_COUNT
	.align		4
        /*002c*/ 	.byte	0x03, 0x1b
        /*002e*/ 	.short	0x00ff


	//----- nvinfo : EIATTR_NUM_BARRIERS
	.align		4
        /*0030*/ 	.byte	0x02, 0x4c
        /*0032*/ 	.byte	0x07
	.zero		1


	//----- nvinfo : EIATTR_EXTERNS
	.align		4
        /*0034*/ 	.byte	0x04, 0x0f
        /*0036*/ 	.short	(.L_37 - .L_36)


	//   ....[0]....
	.align		4
.L_36:
        /*0038*/ 	.word	index@(__assertfail)


	//----- nvinfo : EIATTR_MERCURY_ISA_VERSION
	.align		4
.L_37:
        /*003c*/ 	.byte	0x03, 0x5f
        /*003e*/ 	.short	0x0101


	//----- nvinfo : EIATTR_INT_WARP_WIDE_INSTR_OFFSETS
	.align		4
        /*0040*/ 	.byte	0x04, 0x31
        /*0042*/ 	.short	(.L_39 - .L_38)


	//   ....[0]....
.L_38:
        /*0044*/ 	.word	0x00000eb0


	//   ....[1]....
        /*0048*/ 	.word	0x00000f60


	//   ....[2]....
        /*004c*/ 	.word	0x00005160


	//   ....[3]....
        /*0050*/ 	.word	0x00005180


	//   ....[4]....
        /*0054*/ 	.word	0x000051b0


	//   ....[5]....
        /*0058*/ 	.word	0x00005d40


	//   ....[6]....
        /*005c*/ 	.word	0x00005e60


	//   ....[7]....
        /*0060*/ 	.word	0x00005fc0


	//   ....[8]....
        /*0064*/ 	.word	0x000060e0


	//----- nvinfo : EIATTR_COOP_GROUP_MASK_REGIDS
	.align		4
.L_39:
        /*0068*/ 	.byte	0x04, 0x29
        /*006a*/ 	.short	(.L_41 - .L_40)


	//   ....[0]....
.L_40:
        /*006c*/ 	.word	0xffffffff


	//   ....[1]....
        /*0070*/ 	.word	0xffffffff


	//   ....[2]....
        /*0074*/ 	.word	0xffffffff


	//   ....[3]....
        /*0078*/ 	.word	0xffffffff


	//   ....[4]....
        /*007c*/ 	.word	0xffffffff


	//   ....[5]....
        /*0080*/ 	.word	0xffffffff


	//   ....[6]....
        /*0084*/ 	.word	0xffffffff


	//   ....[7]....
        /*0088*/ 	.word	0xffffffff


	//   ....[8]....
        /*008c*/ 	.word	0xffffffff


	//   ....[9]....
        /*0090*/ 	.word	0xffffffff


	//   ....[10]....
        /*0094*/ 	.word	0xffffffff


	//   ....[11]....
        /*0098*/ 	.word	0xffffffff


	//   ....[12]....
        /*009c*/ 	.word	0xffffffff


	//   ....[13]....
        /*00a0*/ 	.word	0xffffffff


	//----- nvinfo : EIATTR_COOP_GROUP_INSTR_OFFSETS
	.align		4
.L_41:
        /*00a4*/ 	.byte	0x04, 0x28
        /*00a6*/ 	.short	(.L_43 - .L_42)


	//   ....[0]....
.L_42:
        /*00a8*/ 	.word	0x000000b0


	//   ....[1]....
        /*00ac*/ 	.word	0x00000580


	//   ....[2]....
        /*00b0*/ 	.word	0x00000820


	//   ....[3]....
        /*00b4*/ 	.word	0x000009a0


	//   ....[4]....
        /*00b8*/ 	.word	0x00000aa0


	//   ....[5]....
        /*00bc*/ 	.word	0x00000c10


	//   ....[6]....
        /*00c0*/ 	.word	0x00000d70


	//   ....[7]....
        /*00c4*/ 	.word	0x00000fd0


	//   ....[8]....
        /*00c8*/ 	.word	0x00002660


	//   ....[9]....
        /*00cc*/ 	.word	0x00003820


	//   ....[10]....
        /*00d0*/ 	.word	0x00003cf0


	//   ....[11]....
        /*00d4*/ 	.word	0x00003d20


	//   ....[12]....
        /*00d8*/ 	.word	0x00005060


	//   ....[13]....
        /*00dc*/ 	.word	0x00005270


	//----- nvinfo : EIATTR_VRC_CTA_INIT_COUNT
	.align		4
.L_43:
        /*00e0*/ 	.byte	0x02, 0x4a
        /*00e2*/ 	.byte	0x80
	.zero		1


	//----- nvinfo : EIATTR_SYSCALL_OFFSETS
	.align		4
        /*00e4*/ 	.byte	0x04, 0x46
        /*00e6*/ 	.short	(.L_45 - .L_44)


	//   ....[0]....
.L_44:
        /*00e8*/ 	.word	0x00006dd0


	//   ....[1]....
        /*00ec*/ 	.word	0x00006ec0


	//   ....[2]....
        /*00f0*/ 	.word	0x00007760


	//   ....[3]....
        /*00f4*/ 	.word	0x00008430


	//----- nvinfo : EIATTR_MBARRIER_INSTR_OFFSETS
	.align		4
.L_45:
        /*00f8*/ 	.byte	0x04, 0x39
        /*00fa*/ 	.short	(.L_47 - .L_46)


	//   ....[0]....
.L_46:
        /*00fc*/ 	.word	0x000006e0
        /*0100*/ 	.word	0x000000ff
        /*0104*/ 	.word	0x00000000
        /*0108*/ 	.short	0x0100
        /*010a*/ 	.byte	0x04
	.zero		1


	//   ....[1]....
        /*010c*/ 	.word	0x000006f0
        /*0110*/ 	.word	0x000000ff
        /*0114*/ 	.word	0x00000048
        /*0118*/ 	.short	0x0100
        /*011a*/ 	.byte	0x04
	.zero		1


	//   ....[2]....
        /*011c*/ 	.word	0x00000700
        /*0120*/ 	.word	0x000000ff
        /*0124*/ 	.word	0x00000008
        /*0128*/ 	.short	0x0100
        /*012a*/ 	.byte	0x04
	.zero		1


	//   ....[3]....
        /*012c*/ 	.word	0x00000710
        /*0130*/ 	.word	0x000000ff
        /*0134*/ 	.word	0x00000050
        /*0138*/ 	.short	0x0100
        /*013a*/ 	.byte	0x04
	.zero		1


	//   ....[4]....
        /*013c*/ 	.word	0x00000720
        /*0140*/ 	.word	0x000000ff
        /*0144*/ 	.word	0x00000010
        /*0148*/ 	.short	0x0100
        /*014a*/ 	.byte	0x04
	.zero		1


	//   ....[5]....
        /*014c*/ 	.word	0x00000730
        /*0150*/ 	.word	0x000000ff
        /*0154*/ 	.word	0x00000058
        /*0158*/ 	.short	0x0100
        /*015a*/ 	.byte	0x04
	.zero		1


	//   ....[6]....
        /*015c*/ 	.word	0x00000740
        /*0160*/ 	.word	0x000000ff
        /*0164*/ 	.word	0x00000018
        /*0168*/ 	.short	0x0100
        /*016a*/ 	.byte	0x04
	.zero		1


	//   ....[7]....
        /*016c*/ 	.word	0x00000750
        /*0170*/ 	.word	0x000000ff
        /*0174*/ 	.word	0x00000060
        /*0178*/ 	.short	0x0100
        /*017a*/ 	.byte	0x04
	.zero		1


	//   ....[8]....
        /*017c*/ 	.word	0x00000760
        /*0180*/ 	.word	0x000000ff
        /*0184*/ 	.word	0x00000020
        /*0188*/ 	.short	0x0100
        /*018a*/ 	.byte	0x04
	.zero		1


	//   ....[9]....
        /*018c*/ 	.word	0x00000770
        /*0190*/ 	.word	0x000000ff
        /*0194*/ 	.word	0x00000068
        /*0198*/ 	.short	0x0100
        /*019a*/ 	.byte	0x04
	.zero		1


	//   ....[10]....
        /*019c*/ 	.word	0x00000780
        /*01a0*/ 	.word	0x000000ff
        /*01a4*/ 	.word	0x00000028
        /*01a8*/ 	.short	0x0100
        /*01aa*/ 	.byte	0x04
	.zero		1


	//   ....[11]....
        /*01ac*/ 	.word	0x00000790
        /*01b0*/ 	.word	0x000000ff
        /*01b4*/ 	.word	0x00000070
        /*01b8*/ 	.short	0x0100
        /*01ba*/ 	.byte	0x04
	.zero		1


	//   ....[12]....
        /*01bc*/ 	.word	0x000007a0
        /*01c0*/ 	.word	0x000000ff
        /*01c4*/ 	.word	0x00000030
        /*01c8*/ 	.short	0x0100
        /*01ca*/ 	.byte	0x04
	.zero		1


	//   ....[13]....
        /*01cc*/ 	.word	0x000007b0
        /*01d0*/ 	.word	0x000000ff
        /*01d4*/ 	.word	0x00000078
        /*01d8*/ 	.short	0x0100
        /*01da*/ 	.byte	0x04
	.zero		1


	//   ....[14]....
        /*01dc*/ 	.word	0x000007c0
        /*01e0*/ 	.word	0x000000ff
        /*01e4*/ 	.word	0x00000038
        /*01e8*/ 	.short	0x0100
        /*01ea*/ 	.byte	0x04
	.zero		1


	//   ....[15]....
        /*01ec*/ 	.word	0x000007d0
        /*01f0*/ 	.word	0x000000ff
        /*01f4*/ 	.word	0x00000080
        /*01f8*/ 	.short	0x0100
        /*01fa*/ 	.byte	0x04
	.zero		1


	//   ....[16]....
        /*01fc*/ 	.word	0x000007e0
        /*0200*/ 	.word	0x000000ff
        /*0204*/ 	.word	0x00000040
        /*0208*/ 	.short	0x0100
        /*020a*/ 	.byte	0x04
	.zero		1


	//   ....[17]....
        /*020c*/ 	.word	0x000007f0
        /*0210*/ 	.word	0x000000ff
        /*0214*/ 	.word	0x00000088
        /*0218*/ 	.short	0x0100
        /*021a*/ 	.byte	0x04
	.zero		1


	//   ....[18]....
        /*021c*/ 	.word	0x00000930
        /*0220*/ 	.word	0x000000ff
        /*0224*/ 	.word	0x00000090
        /*0228*/ 	.short	0x0100
        /*022a*/ 	.byte	0x04
	.zero		1


	//   ....[19]....
        /*022c*/ 	.word	0x00000940
        /*0230*/ 	.word	0x000000ff
        /*0234*/ 	.word	0x000000a8
        /*0238*/ 	.short	0x0100
        /*023a*/ 	.byte	0x04
	.zero		1


	//   ....[20]....
        /*023c*/ 	.word	0x00000950
        /*0240*/ 	.word	0x000000ff
        /*0244*/ 	.word	0x00000098
        /*0248*/ 	.short	0x0100
        /*024a*/ 	.byte	0x04
	.zero		1


	//   ....[21]....
        /*024c*/ 	.word	0x00000960
        /*0250*/ 	.word	0x000000ff
        /*0254*/ 	.word	0x000000b0
        /*0258*/ 	.short	0x0100
        /*025a*/ 	.byte	0x04
	.zero		1


	//   ....[22]....
        /*025c*/ 	.word	0x00000970
        /*0260*/ 	.word	0x000000ff
        /*0264*/ 	.word	0x000000a0
        /*0268*/ 	.short	0x0100
        /*026a*/ 	.byte	0x04
	.zero		1


	//   ....[23]....
        /*026c*/ 	.word	0x00000980
        /*0270*/ 	.word	0x000000ff
        /*0274*/ 	.word	0x000000b8
        /*0278*/ 	.short	0x0100
        /*027a*/ 	.byte	0x04
	.zero		1


	//   ....[24]....
        /*027c*/ 	.word	0x00000a70
        /*0280*/ 	.word	0x000000ff
        /*0284*/ 	.word	0x000000c0
        /*0288*/ 	.short	0x0100
        /*028a*/ 	.byte	0x06
	.zero		1


	//   ....[25]....
        /*028c*/ 	.word	0x00000a80
        /*0290*/ 	.word	0x000000ff
        /*0294*/ 	.word	0x000000c8
        /*0298*/ 	.short	0x0100
        /*029a*/ 	.byte	0x06
	.zero		1


	//   ....[26]....
        /*029c*/ 	.word	0x00000bc0
        /*02a0*/ 	.word	0x000000ff
        /*02a4*/ 	.word	0x000000d0
        /*02a8*/ 	.short	0x0100
        /*02aa*/ 	.byte	0x06
	.zero		1


	//   ....[27]....
        /*02ac*/ 	.word	0x00000bd0
        /*02b0*/ 	.word	0x000000ff
        /*02b4*/ 	.word	0x000000e0
        /*02b8*/ 	.short	0x0100
        /*02ba*/ 	.byte	0x06
	.zero		1


	//   ....[28]....
        /*02bc*/ 	.word	0x00000be0
        /*02c0*/ 	.word	0x000000ff
        /*02c4*/ 	.word	0x000000d8
        /*02c8*/ 	.short	0x0100
        /*02ca*/ 	.byte	0x06
	.zero		1


	//   ....[29]....
        /*02cc*/ 	.word	0x00000bf0
        /*02d0*/ 	.word	0x000000ff
        /*02d4*/ 	.word	0x000000e8
        /*02d8*/ 	.short	0x0100
        /*02da*/ 	.byte	0x06
	.zero		1


	//   ....[30]....
        /*02dc*/ 	.word	0x00000d20
        /*02e0*/ 	.word	0x000000ff
        /*02e4*/ 	.word	0x000000f0
        /*02e8*/ 	.short	0x0100
        /*02ea*/ 	.byte	0x04
	.zero		1


	//   ....[31]....
        /*02ec*/ 	.word	0x00000d30
        /*02f0*/ 	.word	0x000000ff
        /*02f4*/ 	.word	0x00000100
        /*02f8*/ 	.short	0x0100
        /*02fa*/ 	.byte	0x04
	.zero		1


	//   ....[32]....
        /*02fc*/ 	.word	0x00000d40
        /*0300*/ 	.word	0x000000ff
        /*0304*/ 	.word	0x000000f8
        /*0308*/ 	.short	0x0100
        /*030a*/ 	.byte	0x04
	.zero		1


	//   ....[33]....
        /*030c*/ 	.word	0x00000d50
        /*0310*/ 	.word	0x000000ff
        /*0314*/ 	.word	0x00000108
        /*0318*/ 	.short	0x0100
        /*031a*/ 	.byte	0x04
	.zero		1


	//   ....[34]....
        /*031c*/ 	.word	0x00000e50
        /*0320*/ 	.word	0x000000ff
        /*0324*/ 	.word	0x00000110
        /*0328*/ 	.short	0x0100
        /*032a*/ 	.byte	0x04
	.zero		1


	//   ....[35]....
        /*032c*/ 	.word	0x00000e60
        /*0330*/ 	.word	0x000000ff
        /*0334*/ 	.word	0x00000120
        /*0338*/ 	.short	0x0100
        /*033a*/ 	.byte	0x04
	.zero		1


	//   ....[36]....
        /*033c*/ 	.word	0x00000e70
        /*0340*/ 	.word	0x000000ff
        /*0344*/ 	.word	0x00000118
        /*0348*/ 	.short	0x0100
        /*034a*/ 	.byte	0x04
	.zero		1


	//   ....[37]....
        /*034c*/ 	.word	0x00000e80
        /*0350*/ 	.word	0x000000ff
        /*0354*/ 	.word	0x00000128
        /*0358*/ 	.short	0x0100
        /*035a*/ 	.byte	0x04
	.zero		1


	//   ....[38]....
        /*035c*/ 	.word	0x00000f80
        /*0360*/ 	.word	0x000000ff
        /*0364*/ 	.word	0x00000130
        /*0368*/ 	.short	0x0100
        /*036a*/ 	.byte	0x06
	.zero		1


	//   ....[39]....
        /*036c*/ 	.word	0x00001ba0
        /*0370*/ 	.word	0x00000000
        /*0374*/ 	.word	0x00000120
        /*0378*/ 	.short	0x010a
        /*037a*/ 	.byte	0xff
	.zero		1


	//   ....[40]....
        /*037c*/ 	.word	0x00001bc0
        /*0380*/ 	.word	0x00000000
        /*0384*/ 	.word	0x00000110
        /*0388*/ 	.short	0x0101
        /*038a*/ 	.byte	0xff
	.zero		1


	//   ....[41]....
        /*038c*/ 	.word	0x00001c80
        /*0390*/ 	.word	0x000000ff
        /*0394*/ 	.word	0x00000048
        /*0398*/ 	.short	0x010a
        /*039a*/ 	.byte	0x04
	.zero		1


	//   ....[42]....
        /*039c*/ 	.word	0x00001d90
        /*03a0*/ 	.word	0x000000ff
        /*03a4*/ 	.word	0x00000048
        /*03a8*/ 	.short	0x010a
        /*03aa*/ 	.byte	0x05
	.zero		1


	//   ....[43]....
        /*03ac*/ 	.word	0x00001f00
        /*03b0*/ 	.word	0x000000ff
        /*03b4*/ 	.word	0x00000048
        /*03b8*/ 	.short	0x010a
        /*03ba*/ 	.byte	0x06
	.zero		1


	//   ....[44]....
        /*03bc*/ 	.word	0x000021c0
        /*03c0*/ 	.word	0x000000ff
        /*03c4*/ 	.word	0x000000c8
        /*03c8*/ 	.short	0x0101
        /*03ca*/ 	.byte	0x07
	.zero		1


	//   ....[45]....
        /*03cc*/ 	.word	0x000021e0
        /*03d0*/ 	.word	0x000000ff
        /*03d4*/ 	.word	0x00000048
        /*03d8*/ 	.short	0x010a
        /*03da*/ 	.byte	0x04
	.zero		1


	//   ....[46]....
        /*03dc*/ 	.word	0x00002260
        /*03e0*/ 	.word	0x000000ff
        /*03e4*/ 	.word	0x00000048
        /*03e8*/ 	.short	0x010a
        /*03ea*/ 	.byte	0x06
	.zero		1


	//   ....[47]....
        /*03ec*/ 	.word	0x000023a0
        /*03f0*/ 	.word	0x000000ff
        /*03f4*/ 	.word	0x00000048
        /*03f8*/ 	.short	0x010a
        /*03fa*/ 	.byte	0x04
	.zero		1


	//   ....[48]....
        /*03fc*/ 	.word	0x00002690
        /*0400*/ 	.word	0x00000003
        /*0404*/ 	.word	0x000000d0
        /*0408*/ 	.short	0x010a
        /*040a*/ 	.byte	0xff
	.zero		1


	//   ....[49]....
        /*040c*/ 	.word	0x000027e0
        /*0410*/ 	.word	0x00000000
        /*0414*/ 	.word	0x00000000
        /*0418*/ 	.short	0x0101
        /*041a*/ 	.byte	0xff
	.zero		1


	//   ....[50]....
        /*041c*/ 	.word	0x00002da0
        /*0420*/ 	.word	0x000000ff
        /*0424*/ 	.word	0x00000000
        /*0428*/ 	.short	0x010a
        /*042a*/ 	.byte	0x04
	.zero		1


	//   ....[51]....
        /*042c*/ 	.word	0x00002e30
        /*0430*/ 	.word	0x000000ff
        /*0434*/ 	.word	0x00000000
        /*0438*/ 	.short	0x010a
        /*043a*/ 	.byte	0x05
	.zero		1


	//   ....[52]....
        /*043c*/ 	.word	0x00002ec0
        /*0440*/ 	.word	0x000000ff
        /*0444*/ 	.word	0x00000000
        /*0448*/ 	.short	0x010a
        /*044a*/ 	.byte	0x05
	.zero		1


	//   ....[53]....
        /*044c*/ 	.word	0x00002f50
        /*0450*/ 	.word	0x000000ff
        /*0454*/ 	.word	0x00000000
        /*0458*/ 	.short	0x010a
        /*045a*/ 	.byte	0x05
	.zero		1


	//   ....[54]....
        /*045c*/ 	.word	0x00002fe0
        /*0460*/ 	.word	0x000000ff
        /*0464*/ 	.word	0x00000000
        /*0468*/ 	.short	0x010a
        /*046a*/ 	.byte	0x05
	.zero		1


	//   ....[55]....
        /*046c*/ 	.word	0x00003070
        /*0470*/ 	.word	0x000000ff
        /*0474*/ 	.word	0x00000000
        /*0478*/ 	.short	0x010a
        /*047a*/ 	.byte	0x05
	.zero		1


	//   ....[56]....
        /*047c*/ 	.word	0x00003100
        /*0480*/ 	.word	0x000000ff
        /*0484*/ 	.word	0x00000000
        /*0488*/ 	.short	0x010a
        /*048a*/ 	.byte	0x05
	.zero		1


	//   ....[57]....
        /*048c*/ 	.word	0x00003190
        /*0490*/ 	.word	0x000000ff
        /*0494*/ 	.word	0x00000000
        /*0498*/ 	.short	0x010a
        /*049a*/ 	.byte	0x05
	.zero		1


	//   ....[58]....
        /*049c*/ 	.word	0x00003230
        /*04a0*/ 	.word	0x00000000
        /*04a4*/ 	.word	0x00000000
        /*04a8*/ 	.short	0x010a
        /*04aa*/ 	.byte	0xff
	.zero		1


	//   ....[59]....
        /*04ac*/ 	.word	0x00003370
        /*04b0*/ 	.word	0x00000000
        /*04b4*/ 	.word	0x00000110
        /*04b8*/ 	.short	0x010a
        /*04ba*/ 	.byte	0xff
	.zero		1


	//   ....[60]....
        /*04bc*/ 	.word	0x000033e0
        /*04c0*/ 	.word	0x00000004
        /*04c4*/ 	.word	0x00000000
        /*04c8*/ 	.short	0x0101
        /*04ca*/ 	.byte	0xff
	.zero		1


	//   ....[61]....
        /*04cc*/ 	.word	0x00003400
        /*04d0*/ 	.word	0x000000ff
        /*04d4*/ 	.word	0x000000e0
        /*04d8*/ 	.short	0x010a
        /*04da*/ 	.byte	0x04
	.zero		1


	//   ....[62]....
        /*04dc*/ 	.word	0x00003520
        /*04e0*/ 	.word	0x00000000
        /*04e4*/ 	.word	0x000000d0
        /*04e8*/ 	.short	0x010a
        /*04ea*/ 	.byte	0xff
	.zero		1


	//   ....[63]....
        /*04ec*/ 	.word	0x00003620
        /*04f0*/ 	.word	0x00000000
        /*04f4*/ 	.word	0x00000000
        /*04f8*/ 	.short	0x0101
        /*04fa*/ 	.byte	0xff
	.zero		1


	//   ....[64]....
        /*04fc*/ 	.word	0x000036b0
        /*0500*/ 	.word	0x000000ff
        /*0504*/ 	.word	0x000000e0
        /*0508*/ 	.short	0x0106
        /*050a*/ 	.byte	0x04
	.zero		1


	//   ....[65]....
        /*050c*/ 	.word	0x000036d0
        /*0510*/ 	.word	0x000000ff
        /*0514*/ 	.word	0x000000e0
        /*0518*/ 	.short	0x010a
        /*051a*/ 	.byte	0x04
	.zero		1


	//   ....[66]....
        /*051c*/ 	.word	0x00003760
        /*0520*/ 	.word	0x000000ff
        /*0524*/ 	.word	0x000000e0
        /*0528*/ 	.short	0x0106
        /*052a*/ 	.byte	0x07
	.zero		1


	//   ....[67]....
        /*052c*/ 	.word	0x000037a0
        /*0530*/ 	.word	0x00000000
        /*0534*/ 	.word	0x000000e0
        /*0538*/ 	.short	0x010a
        /*053a*/ 	.byte	0xff
	.zero		1


	//   ....[68]....
        /*053c*/ 	.word	0x000039f0
        /*0540*/ 	.word	0x000000ff
        /*0544*/ 	.word	0x00000008
        /*0548*/ 	.short	0x010a
        /*054a*/ 	.byte	0x05
	.zero		1


	//   ....[69]....
        /*054c*/ 	.word	0x00003a10
        /*0550*/ 	.word	0x000000ff
        /*0554*/ 	.word	0x00000008
        /*0558*/ 	.short	0x010a
        /*055a*/ 	.byte	0x05
	.zero		1


	//   ....[70]....
        /*055c*/ 	.word	0x00003ba0
        /*0560*/ 	.word	0x000000ff
        /*0564*/ 	.word	0x00000008
        /*0568*/ 	.short	0x010a
        /*056a*/ 	.byte	0x05
	.zero		1


	//   ....[71]....
        /*056c*/ 	.word	0x00003bc0
        /*0570*/ 	.word	0x000000ff
        /*0574*/ 	.word	0x00000008
        /*0578*/ 	.short	0x010a
        /*057a*/ 	.byte	0x05
	.zero		1


	//   ....[72]....
        /*057c*/ 	.word	0x00003c80
        /*0580*/ 	.word	0x000000ff
        /*0584*/ 	.word	0x00000000
        /*0588*/ 	.short	0x0101
        /*058a*/ 	.byte	0x04
	.zero		1


	//   ....[73]....
        /*058c*/ 	.word	0x00004110
        /*0590*/ 	.word	0x00000002
        /*0594*/ 	.word	0x000000d0
        /*0598*/ 	.short	0x010a
        /*059a*/ 	.byte	0xff
	.zero		1


	//   ....[74]....
        /*059c*/ 	.word	0x00004230
        /*05a0*/ 	.word	0x00000000
        /*05a4*/ 	.word	0x00000000
        /*05a8*/ 	.short	0x0101
        /*05aa*/ 	.byte	0xff
	.zero		1


	//   ....[75]....
        /*05ac*/ 	.word	0x00004780
        /*05b0*/ 	.word	0x000000ff
        /*05b4*/ 	.word	0x00000000
        /*05b8*/ 	.short	0x010a
        /*05ba*/ 	.byte	0x04
	.zero		1


	//   ....[76]....
        /*05bc*/ 	.word	0x000047d0
        /*05c0*/ 	.word	0x000000ff
        /*05c4*/ 	.word	0x00000100
        /*05c8*/ 	.short	0x010a
        /*05ca*/ 	.byte	0x39
	.zero		1


	//   ....[77]....
        /*05cc*/ 	.word	0x000049b0
        /*05d0*/ 	.word	0x000000ff
        /*05d4*/ 	.word	0x00000000
        /*05d8*/ 	.short	0x010a
        /*05da*/ 	.byte	0x07
	.zero		1


	//   ....[78]....
        /*05dc*/ 	.word	0x00004ae0
        /*05e0*/ 	.word	0x000000ff
        /*05e4*/ 	.word	0x00000000
        /*05e8*/ 	.short	0x010a
        /*05ea*/ 	.byte	0x04
	.zero		1


	//   ....[79]....
        /*05ec*/ 	.word	0x00004e70
        /*05f0*/ 	.word	0x000000ff
        /*05f4*/ 	.word	0x00000000
        /*05f8*/ 	.short	0x010a
        /*05fa*/ 	.byte	0x04
	.zero		1


	//   ....[80]....
        /*05fc*/ 	.word	0x00004f10
        /*0600*/ 	.word	0x00000000
        /*0604*/ 	.word	0x00000000
        /*0608*/ 	.short	0x010a
        /*060a*/ 	.byte	0xff
	.zero		1


	//   ....[81]....
        /*060c*/ 	.word	0x00004f50
        /*0610*/ 	.word	0x00000000
        /*0614*/ 	.word	0x00000000
        /*0618*/ 	.short	0x010a
        /*061a*/ 	.byte	0xff
	.zero		1


	//   ....[82]....
        /*061c*/ 	.word	0x00004fc0
        /*0620*/ 	.word	0x000000ff
        /*0624*/ 	.word	0x00000000
        /*0628*/ 	.short	0x0101
        /*062a*/ 	.byte	0x04
	.zero		1


	//   ....[83]....
        /*062c*/ 	.word	0x00005000
        /*0630*/ 	.word	0x000000ff
        /*0634*/ 	.word	0x00000130
        /*0638*/ 	.short	0x010a
        /*063a*/ 	.byte	0x1f
	.zero		1


	//   ....[84]....
        /*063c*/ 	.word	0x00005050
        /*0640*/ 	.word	0x000000ff
        /*0644*/ 	.word	0x00000000
        /*0648*/ 	.short	0x0101
        /*064a*/ 	.byte	0x04
	.zero		1


	//   ....[85]....
        /*064c*/ 	.word	0x00005500
        /*0650*/ 	.word	0x00000008
        /*0654*/ 	.word	0x000000d0
        /*0658*/ 	.short	0x010a
        /*065a*/ 	.byte	0xff
	.zero		1


	//   ....[86]....
        /*065c*/ 	.word	0x00005670
        /*0660*/ 	.word	0x00000000
        /*0664*/ 	.word	0x00000000
        /*0668*/ 	.short	0x0101
        /*066a*/ 	.byte	0xff
	.zero		1


	//   ....[87]....
        /*066c*/ 	.word	0x00005b40
        /*0670*/ 	.word	0x000000ff
        /*0674*/ 	.word	0x000000c8
        /*0678*/ 	.short	0x010a
        /*067a*/ 	.byte	0x18
	.zero		1


	//   ....[88]....
        /*067c*/ 	.word	0x00005d10
        /*0680*/ 	.word	0x000000ff
        /*0684*/ 	.word	0x000000a8
        /*0688*/ 	.short	0x010a
        /*068a*/ 	.byte	0x04
	.zero		1


	//   ....[89]....
        /*068c*/ 	.word	0x00005f00
        /*0690*/ 	.word	0x000000ff
        /*0694*/ 	.word	0x00000090
        /*0698*/ 	.short	0x010b
        /*069a*/ 	.byte	0x04
	.zero		1


	//   ....[90]....
        /*069c*/ 	.word	0x00005f10
        /*06a0*/ 	.word	0x000000ff
        /*06a4*/ 	.word	0x00000000
        /*06a8*/ 	.short	0x0101
        /*06aa*/ 	.byte	0x07
	.zero		1


	//   ....[91]....
        /*06ac*/ 	.word	0x00005f20
        /*06b0*/ 	.word	0x000000ff
        /*06b4*/ 	.word	0x000000a8
        /*06b8*/ 	.short	0x010a
        /*06ba*/ 	.byte	0x05
	.zero		1


	//   ....[92]....
        /*06bc*/ 	.word	0x00006180
        /*06c0*/ 	.word	0x000000ff
        /*06c4*/ 	.word	0x00000090
        /*06c8*/ 	.short	0x010b
        /*06ca*/ 	.byte	0x05
	.zero		1


	//   ....[93]....
        /*06cc*/ 	.word	0x00006190
        /*06d0*/ 	.word	0x000000ff
        /*06d4*/ 	.word	0x00000000
        /*06d8*/ 	.short	0x0101
        /*06da*/ 	.byte	0x04
	.zero		1


	//   ....[94]....
        /*06dc*/ 	.word	0x000061e0
        /*06e0*/ 	.word	0x000000ff
        /*06e4*/ 	.word	0x00000000
        /*06e8*/ 	.short	0x010a
        /*06ea*/ 	.byte	0x04
	.zero		1


	//   ....[95]....
        /*06ec*/ 	.word	0x00006270
        /*06f0*/ 	.word	0x000000ff
        /*06f4*/ 	.word	0x00000000
        /*06f8*/ 	.short	0x010a
        /*06fa*/ 	.byte	0x05
	.zero		1


	//   ....[96]....
        /*06fc*/ 	.word	0x00006310
        /*0700*/ 	.word	0x00000000
        /*0704*/ 	.word	0x00000000
        /*0708*/ 	.short	0x010a
        /*070a*/ 	.byte	0xff
	.zero		1


	//   ....[97]....
        /*070c*/ 	.word	0x00006660
        /*0710*/ 	.word	0x00000003
        /*0714*/ 	.word	0x000000d0
        /*0718*/ 	.short	0x010a
        /*071a*/ 	.byte	0xff
	.zero		1


	//   ....[98]....
        /*071c*/ 	.word	0x000067e0
        /*0720*/ 	.word	0x00000000
        /*0724*/ 	.word	0x00000000
        /*0728*/ 	.short	0x0101
        /*072a*/ 	.byte	0xff
	.zero		1


	//   ....[99]....
        /*072c*/ 	.word	0x000073b0
        /*0730*/ 	.word	0x00000000
        /*0734*/ 	.word	0x00000090
        /*0738*/ 	.short	0x010a
        /*073a*/ 	.byte	0xff
	.zero		1


	//   ....[100]....
        /*073c*/ 	.word	0x00007420
        /*0740*/ 	.word	0x00000059
        /*0744*/ 	.word	0x000000f0
        /*0748*/ 	.short	0x010a
        /*074a*/ 	.byte	0xff
	.zero		1


	//   ....[101]....
        /*074c*/ 	.word	0x00007510
        /*0750*/ 	.word	0x00000000
        /*0754*/ 	.word	0x00000090
        /*0758*/ 	.short	0x010a
        /*075a*/ 	.byte	0xff
	.zero		1


	//   ....[102]....
        /*075c*/ 	.word	0x00007640
        /*0760*/ 	.word	0x00000059
        /*0764*/ 	.word	0x000000f0
        /*0768*/ 	.short	0x010a
        /*076a*/ 	.byte	0xff
	.zero		1


	//   ....[103]....
        /*076c*/ 	.word	0x00008170
        /*0770*/ 	.word	0x00000000
        /*0774*/ 	.word	0x00000000
        /*0778*/ 	.short	0x0101
        /*077a*/ 	.byte	0xff
	.zero		1


	//   ....[104]....
        /*077c*/ 	.word	0x00008180
        /*0780*/ 	.word	0x00000003
        /*0784*/ 	.word	0x00000090
        /*0788*/ 	.short	0x010a
        /*078a*/ 	.byte	0xff
	.zero		1


	//   ....[105]....
        /*078c*/ 	.word	0x00008250
        /*0790*/ 	.word	0x00000003
        /*0794*/ 	.word	0x00000090
        /*0798*/ 	.short	0x010a
        /*079a*/ 	.byte	0xff
	.zero		1


	//   ....[106]....
        /*079c*/ 	.word	0x000086d0
        /*07a0*/ 	.word	0x00000059
        /*07a4*/ 	.word	0x00000000
        /*07a8*/ 	.short	0x0101
        /*07aa*/ 	.byte	0xff
	.zero		1


	//   ....[107]....
        /*07ac*/ 	.word	0x00008ef0
        /*07b0*/ 	.word	0x00000002
        /*07b4*/ 	.word	0x00000000
        /*07b8*/ 	.short	0x0101
        /*07ba*/ 	.byte	0xff
	.zero		1


	//   ....[108]....
        /*07bc*/ 	.word	0x000091b0
        /*07c0*/ 	.word	0x000000ff
        /*07c4*/ 	.word	0x00000000
        /*07c8*/ 	.short	0x0101
        /*07ca*/ 	.byte	0x04
	.zero		1


	//   ....[109]....
        /*07cc*/ 	.word	0x000091d0
        /*07d0*/ 	.word	0x00000000
        /*07d4*/ 	.word	0x00000120
        /*07d8*/ 	.short	0x010a
        /*07da*/ 	.byte	0xff
	.zero		1


	//   ....[110]....
        /*07dc*/ 	.word	0x00009230
        /*07e0*/ 	.word	0x00000000
        /*07e4*/ 	.word	0x00000048
        /*07e8*/ 	.short	0x010a
        /*07ea*/ 	.byte	0xff
	.zero		1


	//   ....[111]....
        /*07ec*/ 	.word	0x00009290
        /*07f0*/ 	.word	0x00000000
        /*07f4*/ 	.word	0x00000048
        /*07f8*/ 	.short	0x010a
        /*07fa*/ 	.byte	0xff
	.zero		1


	//   ....[112]....
        /*07fc*/ 	.word	0x000092e0
        /*0800*/ 	.word	0x00000003
        /*0804*/ 	.word	0x000000d0
        /*0808*/ 	.short	0x010a
        /*080a*/ 	.byte	0xff
	.zero		1


	//   ....[113]....
        /*080c*/ 	.word	0x00009340
        /*0810*/ 	.word	0x00000000
        /*0814*/ 	.word	0x00000000
        /*0818*/ 	.short	0x010a
        /*081a*/ 	.byte	0xff
	.zero		1


	//   ....[114]....
        /*081c*/ 	.word	0x000093a0
        /*0820*/ 	.word	0x00000000
        /*0824*/ 	.word	0x00000000
        /*0828*/ 	.short	0x010a
        /*082a*/ 	.byte	0xff
	.zero		1


	//   ....[115]....
        /*082c*/ 	.word	0x00009400
        /*0830*/ 	.word	0x00000000
        /*0834*/ 	.word	0x00000000
        /*0838*/ 	.short	0x010a
        /*083a*/ 	.byte	0xff
	.zero		1


	//   ....[116]....
        /*083c*/ 	.word	0x00009460
        /*0840*/ 	.word	0x00000000
        /*0844*/ 	.word	0x00000000
        /*0848*/ 	.short	0x010a
        /*084a*/ 	.byte	0xff
	.zero		1


	//   ....[117]....
        /*084c*/ 	.word	0x000094c0
        /*0850*/ 	.word	0x00000000
        /*0854*/ 	.word	0x00000000
        /*0858*/ 	.short	0x010a
        /*085a*/ 	.byte	0xff
	.zero		1


	//   ....[118]....
        /*085c*/ 	.word	0x00009520
        /*0860*/ 	.word	0x00000000
        /*0864*/ 	.word	0x00000000
        /*0868*/ 	.short	0x010a
        /*086a*/ 	.byte	0xff
	.zero		1


	//   ....[119]....
        /*086c*/ 	.word	0x00009580
        /*0870*/ 	.word	0x00000000
        /*0874*/ 	.word	0x00000000
        /*0878*/ 	.short	0x010a
        /*087a*/ 	.byte	0xff
	.zero		1


	//   ....[120]....
        /*087c*/ 	.word	0x000095e0
        /*0880*/ 	.word	0x00000000
        /*0884*/ 	.word	0x00000000
        /*0888*/ 	.short	0x010a
        /*088a*/ 	.byte	0xff
	.zero		1


	//   ....[121]....
        /*088c*/ 	.word	0x00009630
        /*0890*/ 	.word	0x00000000
        /*0894*/ 	.word	0x00000110
        /*0898*/ 	.short	0x010a
        /*089a*/ 	.byte	0xff
	.zero		1


	//   ....[122]....
        /*089c*/ 	.word	0x00009690
        /*08a0*/ 	.word	0x00000000
        /*08a4*/ 	.word	0x000000e0
        /*08a8*/ 	.short	0x010a
        /*08aa*/ 	.byte	0xff
	.zero		1


	//   ....[123]....
        /*08ac*/ 	.word	0x000096e0
        /*08b0*/ 	.word	0x00000000
        /*08b4*/ 	.word	0x000000d0
        /*08b8*/ 	.short	0x010a
        /*08ba*/ 	.byte	0xff
	.zero		1


	//   ....[124]....
        /*08bc*/ 	.word	0x00009740
        /*08c0*/ 	.word	0x00000000
        /*08c4*/ 	.word	0x000000e0
        /*08c8*/ 	.short	0x010a
        /*08ca*/ 	.byte	0xff
	.zero		1


	//   ....[125]....
        /*08cc*/ 	.word	0x000097a0
        /*08d0*/ 	.word	0x00000005
        /*08d4*/ 	.word	0x00000008
        /*08d8*/ 	.short	0x010a
        /*08da*/ 	.byte	0xff
	.zero		1


	//   ....[126]....
        /*08dc*/ 	.word	0x00009890
        /*08e0*/ 	.word	0x00000003
        /*08e4*/ 	.word	0x00000008
        /*08e8*/ 	.short	0x010a
        /*08ea*/ 	.byte	0xff
	.zero		1


	//   ....[127]....
        /*08ec*/ 	.word	0x000098e0
        /*08f0*/ 	.word	0x00000002
        /*08f4*/ 	.word	0x000000d0
        /*08f8*/ 	.short	0x010a
        /*08fa*/ 	.byte	0xff
	.zero		1


	//   ....[128]....
        /*08fc*/ 	.word	0x00009940
        /*0900*/ 	.word	0x00000000
        /*0904*/ 	.word	0x00000100
        /*0908*/ 	.short	0x010a
        /*090a*/ 	.byte	0xff
	.zero		1


	//   ....[129]....
        /*090c*/ 	.word	0x000099a0
        /*0910*/ 	.word	0x00000000
        /*0914*/ 	.word	0x00000000
        /*0918*/ 	.short	0x010a
        /*091a*/ 	.byte	0xff
	.zero		1


	//   ....[130]....
        /*091c*/ 	.word	0x00009a00
        /*0920*/ 	.word	0x00000000
        /*0924*/ 	.word	0x00000000
        /*0928*/ 	.short	0x010a
        /*092a*/ 	.byte	0xff
	.zero		1


	//   ....[131]....
        /*092c*/ 	.word	0x00009a60
        /*0930*/ 	.word	0x00000000
        /*0934*/ 	.word	0x00000130
        /*0938*/ 	.short	0x010a
        /*093a*/ 	.byte	0xff
	.zero		1


	//   ....[132]....
        /*093c*/ 	.word	0x00009ab0
        /*0940*/ 	.word	0x00000008
        /*0944*/ 	.word	0x000000d0
        /*0948*/ 	.short	0x010a
        /*094a*/ 	.byte	0xff
	.zero		1


	//   ....[133]....
        /*094c*/ 	.word	0x00009b10
        /*0950*/ 	.word	0x00000000
        /*0954*/ 	.word	0x000000c8
        /*0958*/ 	.short	0x010a
        /*095a*/ 	.byte	0xff
	.zero		1


	//   ....[134]....
        /*095c*/ 	.word	0x00009b70
        /*0960*/ 	.word	0x00000000
        /*0964*/ 	.word	0x000000a8
        /*0968*/ 	.short	0x010a
        /*096a*/ 	.byte	0xff
	.zero		1


	//   ....[135]....
        /*096c*/ 	.word	0x00009bd0
        /*0970*/ 	.word	0x00000005
        /*0974*/ 	.word	0x000000a8
        /*0978*/ 	.short	0x010a
        /*097a*/ 	.byte	0xff
	.zero		1


	//   ....[136]....
        /*097c*/ 	.word	0x00009c30
        /*0980*/ 	.word	0x00000000
        /*0984*/ 	.word	0x00000000
        /*0988*/ 	.short	0x010a
        /*098a*/ 	.byte	0xff
	.zero		1


	//   ....[137]....
        /*098c*/ 	.word	0x00009c90
        /*0990*/ 	.word	0x00000000
        /*0994*/ 	.word	0x00000000
        /*0998*/ 	.short	0x010a
        /*099a*/ 	.byte	0xff
	.zero		1


	//   ....[138]....
        /*099c*/ 	.word	0x00009ce0
        /*09a0*/ 	.word	0x00000003
        /*09a4*/ 	.word	0x000000d0
        /*09a8*/ 	.short	0x010a
        /*09aa*/ 	.byte	0xff
	.zero		1


	//   ....[139]....
        /*09ac*/ 	.word	0x00009d30
        /*09b0*/ 	.word	0x00000000
        /*09b4*/ 	.word	0x00000090
        /*09b8*/ 	.short	0x010a
        /*09ba*/ 	.byte	0xff
	.zero		1


	//   ....[140]....
        /*09bc*/ 	.word	0x00009d80
        /*09c0*/ 	.word	0x00000059
        /*09c4*/ 	.word	0x000000f0
        /*09c8*/ 	.short	0x010a
        /*09ca*/ 	.byte	0xff
	.zero		1


	//   ....[141]....
        /*09cc*/ 	.word	0x00009dd0
        /*09d0*/ 	.word	0x00000003
        /*09d4*/ 	.word	0x00000090
        /*09d8*/ 	.short	0x010a
        /*09da*/ 	.byte	0xff
	.zero		1


	//----- nvinfo : EIATTR_NUM_MBARRIERS
	.align		4
.L_47:
        /*09dc*/ 	.byte	0x03, 0x38
        /*09de*/ 	.short	0x0027


	//----- nvinfo : EIATTR_EXIT_INSTR_OFFSETS
	.align		4
        /*09e0*/ 	.byte	0x04, 0x1c
        /*09e2*/ 	.short	(.L_49 - .L_48)


	//   ....[0]....
.L_48:
        /*09e4*/ 	.word	0x00003260


	//   ....[1]....
        /*09e8*/ 	.word	0x00003770


	//   ....[2]....
        /*09ec*/ 	.word	0x000037d0


	//   ....[3]....
        /*09f0*/ 	.word	0x00005280


	//   ....[4]....
        /*09f4*/ 	.word	0x00006340


	//   ....[5]....
        /*09f8*/ 	.word	0x00006380


	//   ....[6]....
        /*09fc*/ 	.word	0x00009090


	//   ....[7]....
        /*0a00*/ 	.word	0x00009110


	//   ....[8]....
        /*0a04*/ 	.word	0x00009140


	//   ....[9]....
        /*0a08*/ 	.word	0x000091c0


	//----- nvinfo : EIATTR_MAX_THREADS
	.align		4
.L_49:
        /*0a0c*/ 	.byte	0x04, 0x05
        /*0a0e*/ 	.short	(.L_51 - .L_50)
.L_50:
        /*0a10*/ 	.word	0x00000100
        /*0a14*/ 	.word	0x00000001
        /*0a18*/ 	.word	0x00000001


	//----- nvinfo : EIATTR_CRS_STACK_SIZE
	.align		4
.L_51:
        /*0a1c*/ 	.byte	0x04, 0x1e
        /*0a1e*/ 	.short	(.L_53 - .L_52)
.L_52:
        /*0a20*/ 	.word	0x00000000


	//----- nvinfo : EIATTR_CBANK_PARAM_SIZE
	.align		4
.L_53:
        /*0a24*/ 	.byte	0x03, 0x19
        /*0a26*/ 	.short	0x0c00


	//----- nvinfo : EIATTR_PARAM_CBANK
	.align		4
        /*0a28*/ 	.byte	0x04, 0x0a
        /*0a2a*/ 	.short	(.L_55 - .L_54)
	.align		4
.L_54:
        /*0a2c*/ 	.word	index@(.nv.constant0._ZN7cutlass13device_kernelINS_4gemm6kernel13GemmUniversalIN4cute5tupleIJiiiiEEENS1_10collective13CollectiveMmaINS1_46MainloopSm100TmaUmmaWarpSpecializedBlockScaledILi9ELi2ELi2ENS5_IJNS4_1CILi4EEENSA_ILi1EEESC_EEEEENS5_IJNSA_ILi256EEENSA_ILi64EEENSA_ILi128EEEEEENS5_IJNS_12float_e4m3_tENS_13float_ue8m0_tEEEENS5_IJNS5_IJlSC_lEEENS4_6LayoutINS5_IJNS5_IJNS5_IJNSA_ILi32EEESB_EEEiEEESQ_NS5_IJSC_iEEEEEENS5_IJNS5_IJNS5_IJNSA_ILi16EEESB_EEEiEEENS5_IJNS5_IJNSA_ILi0EEESC_EEENSA_ILi512EEEEEENS5_IJSW_iEEEEEEEEEEESL_S13_NS4_8TiledMMAINS4_8MMA_AtomIJNS4_27SM100_MMA_MXF8F6F4_2x1SM_SSISJ_SJ_fSK_Li256ELi64ELNS4_4UMMA5MajorE0ELS18_0ELNS17_7ScaleInE0ELS19_0EEEEEENSN_INS5_IJSC_SC_SC_EEENS5_IJSW_SW_SW_EEEEENS5_IJNS4_10UnderscoreES1F_S1F_EEEEENS5_IJNS4_18SM100_TMA_2SM_LOADES1I_EEENS5_IJNS4_14ComposedLayoutINS4_7SwizzleILi3ELi4ELi3EEENS4_18smem_ptr_flag_bitsILi8EEENSN_INS5_IJNSA_ILi8EEESH_EEENS5_IJSH_SC_EEEEEEENSN_INS5_IJNS5_IJNS5_IJSP_SC_EEENS5_IJSO_SC_EEEEEESC_NS5_IJSB_SC_EEEEEENS5_IJNS5_IJNS5_IJSU_SY_EEESX_EEESW_NS5_IJSC_SY_EEEEEEEEEEEvNS4_8identityENS5_IJNS4_28SM100_TMA_2SM_LOAD_MULTICASTES26_EEES24_vS25_EENS_8epilogue10collective18CollectiveEpilogueINS29_23Sm100TmaWarpSpecializedILi3ELi2ELi32ELb1ELb0EEEJNS5_IJSH_SG_SH_EEENS5_IJNSN_ISH_SC_EENSN_ISO_SC_EEEEENS_10bfloat16_tESM_S2I_SM_NS29_6fusion15FusionCallbacksIS2D_NS2J_17LinearCombinationIS2I_fS2I_fLNS_15FloatRoundStyleE2EEES2E_S2H_JEEENS4_5SM1004TMEM4LOAD26SM100_TMEM_LOAD_32dp32b32xENS4_13SM90_TMA_LOADENS1K_INS1L_ILi2ELi4ELi3EEENS1N_ILi16EEENSN_INS5_IJS1P_SO_EEES1V_EEEENS4_39AutoVectorizingCopyWithAssumedAlignmentILi128EEENS4_14SM90_TMA_STOREES2Y_S30_S30_EEEvvEEEEvNT_6ParamsE)
        /*0a30*/ 	.short	0x0380
        /*0a32*/ 	.short	0x0c00


	//----- nvinfo : EIATTR_SW_WAR
	.align		4
.L_55:
        /*0a34*/ 	.byte	0x04, 0x36
        /*0a36*/ 	.short	(.L_57 - .L_56)
.L_56:
        /*0a38*/ 	.word	0x00000008
.L_57:


//--------------------- .nv.callgraph             --------------------------
	.section	.nv.callgraph,"",@"SHT_CUDA_CALLGRAPH"
	.align	4
	.sectionentsize	8
	.align		4
        /*0000*/ 	.word	0x00000000
	.align		4
        /*0004*/ 	.word	0xffffffff
	.align		4
        /*0008*/ 	.word	index@(_ZN7cutlass13device_kernelINS_4gemm6kernel13GemmUniversalIN4cute5tupleIJiiiiEEENS1_10collective13CollectiveMmaINS1_46MainloopSm100TmaUmmaWarpSpecializedBlockScaledILi9ELi2ELi2ENS5_IJNS4_1CILi4EEENSA_ILi1EEESC_EEEEENS5_IJNSA_ILi256EEENSA_ILi64EEENSA_ILi128EEEEEENS5_IJNS_12float_e4m3_tENS_13float_ue8m0_tEEEENS5_IJNS5_IJlSC_lEEENS4_6LayoutINS5_IJNS5_IJNS5_IJNSA_ILi32EEESB_EEEiEEESQ_NS5_IJSC_iEEEEEENS5_IJNS5_IJNS5_IJNSA_ILi16EEESB_EEEiEEENS5_IJNS5_IJNSA_ILi0EEESC_EEENSA_ILi512EEEEEENS5_IJSW_iEEEEEEEEEEESL_S13_NS4_8TiledMMAINS4_8MMA_AtomIJNS4_27SM100_MMA_MXF8F6F4_2x1SM_SSISJ_SJ_fSK_Li256ELi64ELNS4_4UMMA5MajorE0ELS18_0ELNS17_7ScaleInE0ELS19_0EEEEEENSN_INS5_IJSC_SC_SC_EEENS5_IJSW_SW_SW_EEEEENS5_IJNS4_10UnderscoreES1F_S1F_EEEEENS5_IJNS4_18SM100_TMA_2SM_LOADES1I_EEENS5_IJNS4_14ComposedLayoutINS4_7SwizzleILi3ELi4ELi3EEENS4_18smem_ptr_flag_bitsILi8EEENSN_INS5_IJNSA_ILi8EEESH_EEENS5_IJSH_SC_EEEEEEENSN_INS5_IJNS5_IJNS5_IJSP_SC_EEENS5_IJSO_SC_EEEEEESC_NS5_IJSB_SC_EEEEEENS5_IJNS5_IJNS5_IJSU_SY_EEESX_EEESW_NS5_IJSC_SY_EEEEEEEEEEEvNS4_8identityENS5_IJNS4_28SM100_TMA_2SM_LOAD_MULTICASTES26_EEES24_vS25_EENS_8epilogue10collective18CollectiveEpilogueINS29_23Sm100TmaWarpSpecializedILi3ELi2ELi32ELb1ELb0EEEJNS5_IJSH_SG_SH_EEENS5_IJNSN_ISH_SC_EENSN_ISO_SC_EEEEENS_10bfloat16_tESM_S2I_SM_NS29_6fusion15FusionCallbacksIS2D_NS2J_17LinearCombinationIS2I_fS2I_fLNS_15FloatRoundStyleE2EEES2E_S2H_JEEENS4_5SM1004TMEM4LOAD26SM100_TMEM_LOAD_32dp32b32xENS4_13SM90_TMA_LOADENS1K_INS1L_ILi2ELi4ELi3EEENS1N_ILi16EEENSN_INS5_IJS1P_SO_EEES1V_EEEENS4_39AutoVectorizingCopyWithAssumedAlignmentILi128EEENS4_14SM90_TMA_STOREES2Y_S30_S30_EEEvvEEEEvNT_6ParamsE)
	.align		4
        /*000c*/ 	.word	index@(__assertfail)
	.align		4
        /*0010*/ 	.word	0x00000000
	.align		4
        /*0014*/ 	.word	0xfffffffe
	.align		4
        /*0018*/ 	.word	0x00000000
	.align		4
        /*001c*/ 	.word	0xfffffffd
	.align		4
        /*0020*/ 	.word	0x00000000
	.align		4
        /*0024*/ 	.word	0xfffffffc


//--------------------- .nv.constant4             --------------------------
	.section	.nv.constant4,"a",@progbits
	.align	8
	.align		8
.nv.constant4:
        /*0000*/ 	.dword	__assertfail
	.align		8
        /*0008*/ 	.dword	__unnamed_1
	.align		8
        /*0010*/ 	.dword	__unnamed_2
	.align		8
        /*0018*/ 	.dword	_ZN40_INTERNAL_4f7cf3d6_4_k_cu_cc0934ec_324484cuda3std3__45__cpo5beginE
	.align		8
        /*0020*/ 	.dword	_ZN40_INTERNAL_4f7cf3d6_4_k_cu_cc0934ec_324484cuda3std3__45__cpo3endE
	.align		8
        /*0028*/ 	.dword	_ZN40_INTERNAL_4f7cf3d6_4_k_cu_cc0934ec_324484cuda3std3__45__cpo6cbeginE
	.align		8
        /*0030*/ 	.dword	_ZN40_INTERNAL_4f7cf3d6_4_k_cu_cc0934ec_324484cuda3std3__45__cpo4cendE
	.align		8
        /*0038*/ 	.dword	_ZN40_INTERNAL_4f7cf3d6_4_k_cu_cc0934ec_324484cuda3std3__442_GLOBAL__N__4f7cf3d6_4_k_cu_cc0934ec_324486ignoreE
	.align		8
        /*0040*/ 	.dword	_ZN40_INTERNAL_4f7cf3d6_4_k_cu_cc0934ec_324484cuda3std3__419piecewise_constructE
	.align		8
        /*0048*/ 	.dword	_ZN40_INTERNAL_4f7cf3d6_4_k_cu_cc0934ec_324484cuda3std3__48in_placeE
	.align		8
        /*0050*/ 	.dword	_ZN40_INTERNAL_4f7cf3d6_4_k_cu_cc0934ec_324484cuda3std6ranges3__45__cpo4swapE
	.align		8
        /*0058*/ 	.dword	_ZN40_INTERNAL_4f7cf3d6_4_k_cu_cc0934ec_324484cuda3std6ranges3__45__cpo9iter_moveE
	.align		8
        /*0060*/ 	.dword	_ZN40_INTERNAL_4f7cf3d6_4_k_cu_cc0934ec_324484cute7productE
	.align		8
        /*0068*/ 	.dword	_ZN40_INTERNAL_4f7cf3d6_4_k_cu_cc0934ec_324484cute1_E
	.align		8
        /*0070*/ 	.dword	$str$25
	.align		8
        /*0078*/ 	.dword	$str$26
	.align		8
        /*0080*/ 	.dword	$str$27
	.align		8
        /*0088*/ 	.dword	$str$28


//--------------------- .text._ZN7cutlass13device_kernelINS_4gemm6kernel13GemmUniversalIN4cute5tupleIJiiiiEEENS1_10collective13CollectiveMmaINS1_46MainloopSm100TmaUmmaWarpSpecializedBlockScaledILi9ELi2ELi2ENS5_IJNS4_1CILi4EEENSA_ILi1EEESC_EEEEENS5_IJNSA_ILi256EEENSA_ILi64EEENSA_ILi128EEEEEENS5_IJNS_12float_e4m3_tENS_13float_ue8m0_tEEEENS5_IJNS5_IJlSC_lEEENS4_6LayoutINS5_IJNS5_IJNS5_IJNSA_ILi32EEESB_EEEiEEESQ_NS5_IJSC_iEEEEEENS5_IJNS5_IJNS5_IJNSA_ILi16EEESB_EEEiEEENS5_IJNS5_IJNSA_ILi0EEESC_EEENSA_ILi512EEEEEENS5_IJSW_iEEEEEEEEEEESL_S13_NS4_8TiledMMAINS4_8MMA_AtomIJNS4_27SM100_MMA_MXF8F6F4_2x1SM_SSISJ_SJ_fSK_Li256ELi64ELNS4_4UMMA5MajorE0ELS18_0ELNS17_7ScaleInE0ELS19_0EEEEEENSN_INS5_IJSC_SC_SC_EEENS5_IJSW_SW_SW_EEEEENS5_IJNS4_10UnderscoreES1F_S1F_EEEEENS5_IJNS4_18SM100_TMA_2SM_LOADES1I_EEENS5_IJNS4_14ComposedLayoutINS4_7SwizzleILi3ELi4ELi3EEENS4_18smem_ptr_flag_bitsILi8EEENSN_INS5_IJNSA_ILi8EEESH_EEENS5_IJSH_SC_EEEEEEENSN_INS5_IJNS5_IJNS5_IJSP_SC_EEENS5_IJSO_SC_EEEEEESC_NS5_IJSB_SC_EEEEEENS5_IJNS5_IJNS5_IJSU_SY_EEESX_EEESW_NS5_IJSC_SY_EEEEEEEEEEEvNS4_8identityENS5_IJNS4_28SM100_TMA_2SM_LOAD_MULTICASTES26_EEES24_vS25_EENS_8epilogue10collective18CollectiveEpilogueINS29_23Sm100TmaWarpSpecializedILi3ELi2ELi32ELb1ELb0EEEJNS5_IJSH_SG_SH_EEENS5_IJNSN_ISH_SC_EENSN_ISO_SC_EEEEENS_10bfloat16_tESM_S2I_SM_NS29_6fusion15FusionCallbacksIS2D_NS2J_17LinearCombinationIS2I_fS2I_fLNS_15FloatRoundStyleE2EEES2E_S2H_JEEENS4_5SM1004TMEM4LOAD26SM100_TMEM_LOAD_32dp32b32xENS4_13SM90_TMA_LOADENS1K_INS1L_ILi2ELi4ELi3EEENS1N_ILi16EEENSN_INS5_IJS1P_SO_EEES1V_EEEENS4_39AutoVectorizingCopyWithAssumedAlignmentILi128EEENS4_14SM90_TMA_STOREES2Y_S30_S30_EEEvvEEEEvNT_6ParamsE --------------------------
	.section	.text._ZN7cutlass13device_kernelINS_4gemm6kernel13GemmUniversalIN4cute5tupleIJiiiiEEENS1_10collective13CollectiveMmaINS1_46MainloopSm100TmaUmmaWarpSpecializedBlockScaledILi9ELi2ELi2ENS5_IJNS4_1CILi4EEENSA_ILi1EEESC_EEEEENS5_IJNSA_ILi256EEENSA_ILi64EEENSA_ILi128EEEEEENS5_IJNS_12float_e4m3_tENS_13float_ue8m0_tEEEENS5_IJNS5_IJlSC_lEEENS4_6LayoutINS5_IJNS5_IJNS5_IJNSA_ILi32EEESB_EEEiEEESQ_NS5_IJSC_iEEEEEENS5_IJNS5_IJNS5_IJNSA_ILi16EEESB_EEEiEEENS5_IJNS5_IJNSA_ILi0EEESC_EEENSA_ILi512EEEEEENS5_IJSW_iEEEEEEEEEEESL_S13_NS4_8TiledMMAINS4_8MMA_AtomIJNS4_27SM100_MMA_MXF8F6F4_2x1SM_SSISJ_SJ_fSK_Li256ELi64ELNS4_4UMMA5MajorE0ELS18_0ELNS17_7ScaleInE0ELS19_0EEEEEENSN_INS5_IJSC_SC_SC_EEENS5_IJSW_SW_SW_EEEEENS5_IJNS4_10UnderscoreES1F_S1F_EEEEENS5_IJNS4_18SM100_TMA_2SM_LOADES1I_EEENS5_IJNS4_14ComposedLayoutINS4_7SwizzleILi3ELi4ELi3EEENS4_18smem_ptr_flag_bitsILi8EEENSN_INS5_IJNSA_ILi8EEESH_EEENS5_IJSH_SC_EEEEEEENSN_INS5_IJNS5_IJNS5_IJSP_SC_EEENS5_IJSO_SC_EEEEEESC_NS5_IJSB_SC_EEEEEENS5_IJNS5_IJNS5_IJSU_SY_EEESX_EEESW_NS5_IJSC_SY_EEEEEEEEEEEvNS4_8identityENS5_IJNS4_28SM100_TMA_2SM_LOAD_MULTICASTES26_EEES24_vS25_EENS_8epilogue10collective18CollectiveEpilogueINS29_23Sm100TmaWarpSpecializedILi3ELi2ELi32ELb1ELb0EEEJNS5_IJSH_SG_SH_EEENS5_IJNSN_ISH_SC_EENSN_ISO_SC_EEEEENS_10bfloat16_tESM_S2I_SM_NS29_6fusion15FusionCallbacksIS2D_NS2J_17LinearCombinationIS2I_fS2I_fLNS_15FloatRoundStyleE2EEES2E_S2H_JEEENS4_5SM1004TMEM4LOAD26SM100_TMEM_LOAD_32dp32b32xENS4_13SM90_TMA_LOADENS1K_INS1L_ILi2ELi4ELi3EEENS1N_ILi16EEENSN_INS5_IJS1P_SO_EEES1V_EEEENS4_39AutoVectorizingCopyWithAssumedAlignmentILi128EEENS4_14SM90_TMA_STOREES2Y_S30_S30_EEEvvEEEEvNT_6ParamsE,"ax",@progbits
	.align	128
.text._ZN7cutlass13device_kernelINS_4gemm6kernel13GemmUniversalIN4cute5tupleIJiiiiEEENS1_10collective13CollectiveMmaINS1_46MainloopSm100TmaUmmaWarpSpecializedBlockScaledILi9ELi2ELi2ENS5_IJNS4_1CILi4EEENSA_ILi1EEESC_EEEEENS5_IJNSA_ILi256EEENSA_ILi64EEENSA_ILi128EEEEEENS5_IJNS_12float_e4m3_tENS_13float_ue8m0_tEEEENS5_IJNS5_IJlSC_lEEENS4_6LayoutINS5_IJNS5_IJNS5_IJNSA_ILi32EEESB_EEEiEEESQ_NS5_IJSC_iEEEEEENS5_IJNS5_IJNS5_IJNSA_ILi16EEESB_EEEiEEENS5_IJNS5_IJNSA_ILi0EEESC_EEENSA_ILi512EEEEEENS5_IJSW_iEEEEEEEEEEESL_S13_NS4_8TiledMMAINS4_8MMA_AtomIJNS4_27SM100_MMA_MXF8F6F4_2x1SM_SSISJ_SJ_fSK_Li256ELi64ELNS4_4UMMA5MajorE0ELS18_0ELNS17_7ScaleInE0ELS19_0EEEEEENSN_INS5_IJSC_SC_SC_EEENS5_IJSW_SW_SW_EEEEENS5_IJNS4_10UnderscoreES1F_S1F_EEEEENS5_IJNS4_18SM100_TMA_2SM_LOADES1I_EEENS5_IJNS4_14ComposedLayoutINS4_7SwizzleILi3ELi4ELi3EEENS4_18smem_ptr_flag_bitsILi8EEENSN_INS5_IJNSA_ILi8EEESH_EEENS5_IJSH_SC_EEEEEEENSN_INS5_IJNS5_IJNS5_IJSP_SC_EEENS5_IJSO_SC_EEEEEESC_NS5_IJSB_SC_EEEEEENS5_IJNS5_IJNS5_IJSU_SY_EEESX_EEESW_NS5_IJSC_SY_EEEEEEEEEEEvNS4_8identityENS5_IJNS4_28SM100_TMA_2SM_LOAD_MULTICASTES26_EEES24_vS25_EENS_8epilogue10collective18CollectiveEpilogueINS29_23Sm100TmaWarpSpecializedILi3ELi2ELi32ELb1ELb0EEEJNS5_IJSH_SG_SH_EEENS5_IJNSN_ISH_SC_EENSN_ISO_SC_EEEEENS_10bfloat16_tESM_S2I_SM_NS29_6fusion15FusionCallbacksIS2D_NS2J_17LinearCombinationIS2I_fS2I_fLNS_15FloatRoundStyleE2EEES2E_S2H_JEEENS4_5SM1004TMEM4LOAD26SM100_TMEM_LOAD_32dp32b32xENS4_13SM90_TMA_LOADENS1K_INS1L_ILi2ELi4ELi3EEENS1N_ILi16EEENSN_INS5_IJS1P_SO_EEES1V_EEEENS4_39AutoVectorizingCopyWithAssumedAlignmentILi128EEENS4_14SM90_TMA_STOREES2Y_S30_S30_EEEvvEEEEvNT_6ParamsE:
        .type           _ZN7cutlass13device_kernelINS_4gemm6kernel13GemmUniversalIN4cute5tupleIJiiiiEEENS1_10collective13CollectiveMmaINS1_46MainloopSm100TmaUmmaWarpSpecializedBlockScaledILi9ELi2ELi2ENS5_IJNS4_1CILi4EEENSA_ILi1EEESC_EEEEENS5_IJNSA_ILi256EEENSA_ILi64EEENSA_ILi128EEEEEENS5_IJNS_12float_e4m3_tENS_13float_ue8m0_tEEEENS5_IJNS5_IJlSC_lEEENS4_6LayoutINS5_IJNS5_IJNS5_IJNSA_ILi32EEESB_EEEiEEESQ_NS5_IJSC_iEEEEEENS5_IJNS5_IJNS5_IJNSA_ILi16EEESB_EEEiEEENS5_IJNS5_IJNSA_ILi0EEESC_EEENSA_ILi512EEEEEENS5_IJSW_iEEEEEEEEEEESL_S13_NS4_8TiledMMAINS4_8MMA_AtomIJNS4_27SM100_MMA_MXF8F6F4_2x1SM_SSISJ_SJ_fSK_Li256ELi64ELNS4_4UMMA5MajorE0ELS18_0ELNS17_7ScaleInE0ELS19_0EEEEEENSN_INS5_IJSC_SC_SC_EEENS5_IJSW_SW_SW_EEEEENS5_IJNS4_10UnderscoreES1F_S1F_EEEEENS5_IJNS4_18SM100_TMA_2SM_LOADES1I_EEENS5_IJNS4_14ComposedLayoutINS4_7SwizzleILi3ELi4ELi3EEENS4_18smem_ptr_flag_bitsILi8EEENSN_INS5_IJNSA_ILi8EEESH_EEENS5_IJSH_SC_EEEEEEENSN_INS5_IJNS5_IJNS5_IJSP_SC_EEENS5_IJSO_SC_EEEEEESC_NS5_IJSB_SC_EEEEEENS5_IJNS5_IJNS5_IJSU_SY_EEESX_EEESW_NS5_IJSC_SY_EEEEEEEEEEEvNS4_8identityENS5_IJNS4_28SM100_TMA_2SM_LOAD_MULTICASTES26_EEES24_vS25_EENS_8epilogue10collective18CollectiveEpilogueINS29_23Sm100TmaWarpSpecializedILi3ELi2ELi32ELb1ELb0EEEJNS5_IJSH_SG_SH_EEENS5_IJNSN_ISH_SC_EENSN_ISO_SC_EEEEENS_10bfloat16_tESM_S2I_SM_NS29_6fusion15FusionCallbacksIS2D_NS2J_17LinearCombinationIS2I_fS2I_fLNS_15FloatRoundStyleE2EEES2E_S2H_JEEENS4_5SM1004TMEM4LOAD26SM100_TMEM_LOAD_32dp32b32xENS4_13SM90_TMA_LOADENS1K_INS1L_ILi2ELi4ELi3EEENS1N_ILi16EEENSN_INS5_IJS1P_SO_EEES1V_EEEENS4_39AutoVectorizingCopyWithAssumedAlignmentILi128EEENS4_14SM90_TMA_STOREES2Y_S30_S30_EEEvvEEEEvNT_6ParamsE,@function
        .size           _ZN7cutlass13device_kernelINS_4gemm6kernel13GemmUniversalIN4cute5tupleIJiiiiEEENS1_10collective13CollectiveMmaINS1_46MainloopSm100TmaUmmaWarpSpecializedBlockScaledILi9ELi2ELi2ENS5_IJNS4_1CILi4EEENSA_ILi1EEESC_EEEEENS5_IJNSA_ILi256EEENSA_ILi64EEENSA_ILi128EEEEEENS5_IJNS_12float_e4m3_tENS_13float_ue8m0_tEEEENS5_IJNS5_IJlSC_lEEENS4_6LayoutINS5_IJNS5_IJNS5_IJNSA_ILi32EEESB_EEEiEEESQ_NS5_IJSC_iEEEEEENS5_IJNS5_IJNS5_IJNSA_ILi16EEESB_EEEiEEENS5_IJNS5_IJNSA_ILi0EEESC_EEENSA_ILi512EEEEEENS5_IJSW_iEEEEEEEEEEESL_S13_NS4_8TiledMMAINS4_8MMA_AtomIJNS4_27SM100_MMA_MXF8F6F4_2x1SM_SSISJ_SJ_fSK_Li256ELi64ELNS4_4UMMA5MajorE0ELS18_0ELNS17_7ScaleInE0ELS19_0EEEEEENSN_INS5_IJSC_SC_SC_EEENS5_IJSW_SW_SW_EEEEENS5_IJNS4_10UnderscoreES1F_S1F_EEEEENS5_IJNS4_18SM100_TMA_2SM_LOADES1I_EEENS5_IJNS4_14ComposedLayoutINS4_7SwizzleILi3ELi4ELi3EEENS4_18smem_ptr_flag_bitsILi8EEENSN_INS5_IJNSA_ILi8EEESH_EEENS5_IJSH_SC_EEEEEEENSN_INS5_IJNS5_IJNS5_IJSP_SC_EEENS5_IJSO_SC_EEEEEESC_NS5_IJSB_SC_EEEEEENS5_IJNS5_IJNS5_IJSU_SY_EEESX_EEESW_NS5_IJSC_SY_EEEEEEEEEEEvNS4_8identityENS5_IJNS4_28SM100_TMA_2SM_LOAD_MULTICASTES26_EEES24_vS25_EENS_8epilogue10collective18CollectiveEpilogueINS29_23Sm100TmaWarpSpecializedILi3ELi2ELi32ELb1ELb0EEEJNS5_IJSH_SG_SH_EEENS5_IJNSN_ISH_SC_EENSN_ISO_SC_EEEEENS_10bfloat16_tESM_S2I_SM_NS29_6fusion15FusionCallbacksIS2D_NS2J_17LinearCombinationIS2I_fS2I_fLNS_15FloatRoundStyleE2EEES2E_S2H_JEEENS4_5SM1004TMEM4LOAD26SM100_TMEM_LOAD_32dp32b32xENS4_13SM90_TMA_LOADENS1K_INS1L_ILi2ELi4ELi3EEENS1N_ILi16EEENSN_INS5_IJS1P_SO_EEES1V_EEEENS4_39AutoVectorizingCopyWithAssumedAlignmentILi128EEENS4_14SM90_TMA_STOREES2Y_S30_S30_EEEvvEEEEvNT_6ParamsE,(.L_x_191 - _ZN7cutlass13device_kernelINS_4gemm6kernel13GemmUniversalIN4cute5tupleIJiiiiEEENS1_10collective13CollectiveMmaINS1_46MainloopSm100TmaUmmaWarpSpecializedBlockScaledILi9ELi2ELi2ENS5_IJNS4_1CILi4EEENSA_ILi1EEESC_EEEEENS5_IJNSA_ILi256EEENSA_ILi64EEENSA_ILi128EEEEEENS5_IJNS_12float_e4m3_tENS_13float_ue8m0_tEEEENS5_IJNS5_IJlSC_lEEENS4_6LayoutINS5_IJNS5_IJNS5_IJNSA_ILi32EEESB_EEEiEEESQ_NS5_IJSC_iEEEEEENS5_IJNS5_IJNS5_IJNSA_ILi16EEESB_EEEiEEENS5_IJNS5_IJNSA_ILi0EEESC_EEENSA_ILi512EEEEEENS5_IJSW_iEEEEEEEEEEESL_S13_NS4_8TiledMMAINS4_8MMA_AtomIJNS4_27SM100_MMA_MXF8F6F4_2x1SM_SSISJ_SJ_fSK_Li256ELi64ELNS4_4UMMA5MajorE0ELS18_0ELNS17_7ScaleInE0ELS19_0EEEEEENSN_INS5_IJSC_SC_SC_EEENS5_IJSW_SW_SW_EEEEENS5_IJNS4_10UnderscoreES1F_S1F_EEEEENS5_IJNS4_18SM100_TMA_2SM_LOADES1I_EEENS5_IJNS4_14ComposedLayoutINS4_7SwizzleILi3ELi4ELi3EEENS4_18smem_ptr_flag_bitsILi8EEENSN_INS5_IJNSA_ILi8EEESH_EEENS5_IJSH_SC_EEEEEEENSN_INS5_IJNS5_IJNS5_IJSP_SC_EEENS5_IJSO_SC_EEEEEESC_NS5_IJSB_SC_EEEEEENS5_IJNS5_IJNS5_IJSU_SY_EEESX_EEESW_NS5_IJSC_SY_EEEEEEEEEEEvNS4_8identityENS5_IJNS4_28SM100_TMA_2SM_LOAD_MULTICASTES26_EEES24_vS25_EENS_8epilogue10collective18CollectiveEpilogueINS29_23Sm100TmaWarpSpecializedILi3ELi2ELi32ELb1ELb0EEEJNS5_IJSH_SG_SH_EEENS5_IJNSN_ISH_SC_EENSN_ISO_SC_EEEEENS_10bfloat16_tESM_S2I_SM_NS29_6fusion15FusionCallbacksIS2D_NS2J_17LinearCombinationIS2I_fS2I_fLNS_15FloatRoundStyleE2EEES2E_S2H_JEEENS4_5SM1004TMEM4LOAD26SM100_TMEM_LOAD_32dp32b32xENS4_13SM90_TMA_LOADENS1K_INS1L_ILi2ELi4ELi3EEENS1N_ILi16EEENSN_INS5_IJS1P_SO_EEES1V_EEEENS4_39AutoVectorizingCopyWithAssumedAlignmentILi128EEENS4_14SM90_TMA_STOREES2Y_S30_S30_EEEvvEEEEvNT_6ParamsE)
        .other          _ZN7cutlass13device_kernelINS_4gemm6kernel13GemmUniversalIN4cute5tupleIJiiiiEEENS1_10collective13CollectiveMmaINS1_46MainloopSm100TmaUmmaWarpSpecializedBlockScaledILi9ELi2ELi2ENS5_IJNS4_1CILi4EEENSA_ILi1EEESC_EEEEENS5_IJNSA_ILi256EEENSA_ILi64EEENSA_ILi128EEEEEENS5_IJNS_12float_e4m3_tENS_13float_ue8m0_tEEEENS5_IJNS5_IJlSC_lEEENS4_6LayoutINS5_IJNS5_IJNS5_IJNSA_ILi32EEESB_EEEiEEESQ_NS5_IJSC_iEEEEEENS5_IJNS5_IJNS5_IJNSA_ILi16EEESB_EEEiEEENS5_IJNS5_IJNSA_ILi0EEESC_EEENSA_ILi512EEEEEENS5_IJSW_iEEEEEEEEEEESL_S13_NS4_8TiledMMAINS4_8MMA_AtomIJNS4_27SM100_MMA_MXF8F6F4_2x1SM_SSISJ_SJ_fSK_Li256ELi64ELNS4_4UMMA5MajorE0ELS18_0ELNS17_7ScaleInE0ELS19_0EEEEEENSN_INS5_IJSC_SC_SC_EEENS5_IJSW_SW_SW_EEEEENS5_IJNS4_10UnderscoreES1F_S1F_EEEEENS5_IJNS4_18SM100_TMA_2SM_LOADES1I_EEENS5_IJNS4_14ComposedLayoutINS4_7SwizzleILi3ELi4ELi3EEENS4_18smem_ptr_flag_bitsILi8EEENSN_INS5_IJNSA_ILi8EEESH_EEENS5_IJSH_SC_EEEEEEENSN_INS5_IJNS5_IJNS5_IJSP_SC_EEENS5_IJSO_SC_EEEEEESC_NS5_IJSB_SC_EEEEEENS5_IJNS5_IJNS5_IJSU_SY_EEESX_EEESW_NS5_IJSC_SY_EEEEEEEEEEEvNS4_8identityENS5_IJNS4_28SM100_TMA_2SM_LOAD_MULTICASTES26_EEES24_vS25_EENS_8epilogue10collective18CollectiveEpilogueINS29_23Sm100TmaWarpSpecializedILi3ELi2ELi32ELb1ELb0EEEJNS5_IJSH_SG_SH_EEENS5_IJNSN_ISH_SC_EENSN_ISO_SC_EEEEENS_10bfloat16_tESM_S2I_SM_NS29_6fusion15FusionCallbacksIS2D_NS2J_17LinearCombinationIS2I_fS2I_fLNS_15FloatRoundStyleE2EEES2E_S2H_JEEENS4_5SM1004TMEM4LOAD26SM100_TMEM_LOAD_32dp32b32xENS4_13SM90_TMA_LOADENS1K_INS1L_ILi2ELi4ELi3EEENS1N_ILi16EEENSN_INS5_IJS1P_SO_EEES1V_EEEENS4_39AutoVectorizingCopyWithAssumedAlignmentILi128EEENS4_14SM90_TMA_STOREES2Y_S30_S30_EEEvvEEEEvNT_6ParamsE,@"STO_CUDA_ENTRY STV_DEFAULT"
_ZN7cutlass13device_kernelINS_4gemm6kernel13GemmUniversalIN4cute5tupleIJiiiiEEENS1_10collective13CollectiveMmaINS1_46MainloopSm100TmaUmmaWarpSpecializedBlockScaledILi9ELi2ELi2ENS5_IJNS4_1CILi4EEENSA_ILi1EEESC_EEEEENS5_IJNSA_ILi256EEENSA_ILi64EEENSA_ILi128EEEEEENS5_IJNS_12float_e4m3_tENS_13float_ue8m0_tEEEENS5_IJNS5_IJlSC_lEEENS4_6LayoutINS5_IJNS5_IJNS5_IJNSA_ILi32EEESB_EEEiEEESQ_NS5_IJSC_iEEEEEENS5_IJNS5_IJNS5_IJNSA_ILi16EEESB_EEEiEEENS5_IJNS5_IJNSA_ILi0EEESC_EEENSA_ILi512EEEEEENS5_IJSW_iEEEEEEEEEEESL_S13_NS4_8TiledMMAINS4_8MMA_AtomIJNS4_27SM100_MMA_MXF8F6F4_2x1SM_SSISJ_SJ_fSK_Li256ELi64ELNS4_4UMMA5MajorE0ELS18_0ELNS17_7ScaleInE0ELS19_0EEEEEENSN_INS5_IJSC_SC_SC_EEENS5_IJSW_SW_SW_EEEEENS5_IJNS4_10UnderscoreES1F_S1F_EEEEENS5_IJNS4_18SM100_TMA_2SM_LOADES1I_EEENS5_IJNS4_14ComposedLayoutINS4_7SwizzleILi3ELi4ELi3EEENS4_18smem_ptr_flag_bitsILi8EEENSN_INS5_IJNSA_ILi8EEESH_EEENS5_IJSH_SC_EEEEEEENSN_INS5_IJNS5_IJNS5_IJSP_SC_EEENS5_IJSO_SC_EEEEEESC_NS5_IJSB_SC_EEEEEENS5_IJNS5_IJNS5_IJSU_SY_EEESX_EEESW_NS5_IJSC_SY_EEEEEEEEEEEvNS4_8identityENS5_IJNS4_28SM100_TMA_2SM_LOAD_MULTICASTES26_EEES24_vS25_EENS_8epilogue10collective18CollectiveEpilogueINS29_23Sm100TmaWarpSpecializedILi3ELi2ELi32ELb1ELb0EEEJNS5_IJSH_SG_SH_EEENS5_IJNSN_ISH_SC_EENSN_ISO_SC_EEEEENS_10bfloat16_tESM_S2I_SM_NS29_6fusion15FusionCallbacksIS2D_NS2J_17LinearCombinationIS2I_fS2I_fLNS_15FloatRoundStyleE2EEES2E_S2H_JEEENS4_5SM1004TMEM4LOAD26SM100_TMEM_LOAD_32dp32b32xENS4_13SM90_TMA_LOADENS1K_INS1L_ILi2ELi4ELi3EEENS1N_ILi16EEENSN_INS5_IJS1P_SO_EEES1V_EEEENS4_39AutoVectorizingCopyWithAssumedAlignmentILi128EEENS4_14SM90_TMA_STOREES2Y_S30_S30_EEEvvEEEEvNT_6ParamsE:
[----:B------:R-:W1:Y:S01]  /*0000*/  LDC R1, c[0x0][0x37c] ;  /* 0x0000df00ff017b82 */ /* 0x000e620000000800 */
[----:B------:R-:W2:Y:S01]  /*0010*/  S2R R92, SR_TID.X ;  /* 0x00000000005c7919 */ /* 0x000ea20000002100 */
[----:B------:R-:W3:Y:S06]  /*0020*/  LDCU.64 UR12, c[0x0][0xc90] ;  /* 0x00019200ff0c77ac */ /* 0x000eec0008000a00 */
[----:B------:R-:W4:Y:S01]  /*0030*/  S2UR UR4, SR_CgaCtaId ;  /* 0x00000000000479c3 */ /* 0x000f220000008800 */
[----:B------:R-:W-:Y:S02]  /*0040*/  PRMT R84, RZ, 0x7610, R84 ;  /* 0x00007610ff547816 */ /* 0x000fe40000000054 */
[----:B------:R-:W-:Y:S01]  /*0050*/  ELECT P1, URZ, PT ;  /* 0x0000000000ff782f */ /* 0x000fe20003820000 */
[----:B---3--:R-:W-:-:S04]  /*0060*/  UISETP.NE.U32.AND UP0, UPT, UR12, URZ, UPT ;  /* 0x000000ff0c00728c */ /* 0x008fc8000bf05070 */
[----:B------:R-:W-:Y:S02]  /*0070*/  UISETP.NE.AND.EX UP0, UPT, UR13, URZ, UPT, UP0 ;  /* 0x000000ff0d00728c */ /* 0x000fe4000bf05300 */
[----:B----4-:R-:W-:Y:S02]  /*0080*/  ULOP3.LUT UR71, UR4, 0x1, URZ, 0xc0, !UPT ;  /* 0x0000000104477892 */ /* 0x010fe4000f8ec0ff */
[----:B------:R-:W-:Y:S01]  /*0090*/  ULOP3.LUT UR70, UR4, 0x1, URZ, 0x3c, !UPT ;  /* 0x0000000104467892 */ /* 0x000fe2000f8e3cff */
[----:B--2---:R-:W-:-:S05]  /*00a0*/  SHF.R.U32.HI R85, RZ, 0x5, R92 ;  /* 0x00000005ff557819 */ /* 0x004fca000001165c */
[----:B------:R-:W2:Y:S02]  /*00b0*/  SHFL.IDX PT, R0, R85, RZ, 0x1f ;  /* 0x00001fff55007589 */ /* 0x000ea400000e0000 */
[----:B--2---:R-:W-:Y:S01]  /*00c0*/  R2UR UR20, R0 ;  /* 0x00000000001472ca */ /* 0x004fe200000e0000 */
[----:B-1----:R-:W-:-:S14]  /*00d0*/  BRA.U UP0, `(.L_x_0) ;  /* 0x0000000100307547 */ /* 0x002fdc000b800000 */
[----:B------:R-:W1:Y:S02]  /*00e0*/  LDCU.64 UR4, c[0x0][0xc88] ;  /* 0x00019100ff0477ac */ /* 0x000e640008000a00 */
[----:B-1----:R-:W-:-:S04]  /*00f0*/  UISETP.NE.U32.AND UP0, UPT, UR4, URZ, UPT ;  /* 0x000000ff0400728c */ /* 0x002fc8000bf05070 */
[----:B------:R-:W-:-:S09]  /*0100*/  UISETP.NE.AND.EX UP0, UPT, UR5, URZ, UPT, UP0 ;  /* 0x000000ff0500728c */ /* 0x000fd2000bf05300 */
[----:B------:R-:W-:Y:S05]  /*0110*/  BRA.U !UP0, `(.L_x_1) ;  /* 0x0000000108147547 */ /* 0x000fea000b800000 */
[----:B------:R-:W1:Y:S01]  /*0120*/  LDC.64 R2, c[0x0][0xc88] ;  /* 0x00032200ff027b82 */ /* 0x000e620000000a00 */
[----:B------:R-:W1:Y:S02]  /*0130*/  LDCU.64 UR4, c[0x0][0x358] ;  /* 0x00006b00ff0477ac */ /* 0x000e640008000a00 */
[----:B-1----:R1:W5:Y:S01]  /*0140*/  LDG.E R41, desc[UR4][R2.64] ;  /* 0x0000000402297981 */ /* 0x002362000c1e1900 */
[----:B------:R-:W-:Y:S01]  /*0150*/  HFMA2 R84, -RZ, RZ, 0, 5.9604644775390625e-08 ;  /* 0x00000001ff547431 */ /* 0x000fe200000001ff */
[----:B------:R-:W-:Y:S05]  /*0160*/  BRA `(.L_x_0) ;  /* 0x00000000000c7947 */ /* 0x000fea0003800000 */
.L_x_1:
[----:B------:R-:W1:Y:S01]  /*0170*/  LDCU UR4, c[0x0][0xc80] ;  /* 0x00019000ff0477ac */ /* 0x000e620008000800 */
[----:B------:R-:W-:Y:S01]  /*0180*/  HFMA2 R84, -RZ, RZ, 0, 5.9604644775390625e-08 ;  /* 0x00000001ff547431 */ /* 0x000fe200000001ff */
[----:B-1----:R-:W-:-:S07]  /*0190*/  MOV R41, UR4 ;  /* 0x0000000400297c02 */ /* 0x002fce0008000f00 */
.L_x_0:
[----:B------:R-:W2:Y:S02]  /*01a0*/  LDCU.64 UR4, c[0x0][0xcb0] ;  /* 0x00019600ff0477ac */ /* 0x000ea40008000a00 */
[----:B--2---:R-:W-:-:S04]  /*01b0*/  UISETP.NE.U32.AND UP0, UPT, UR4, URZ, UPT ;  /* 0x000000ff0400728c */ /* 0x004fc8000bf05070 */
[----:B------:R-:W-:-:S09]  /*01c0*/  UISETP.NE.AND.EX UP0, UPT, UR5, URZ, UPT, UP0 ;  /* 0x000000ff0500728c */ /* 0x000fd2000bf05300 */
[----:B------:R-:W-:Y:S05]  /*01d0*/  BRA.U UP0, `(.L_x_2) ;  /* 0x0000000100287547 */ /* 0x000fea000b800000 */
[----:B------:R-:W2:Y:S02]  /*01e0*/  LDCU.64 UR4, c[0x0][0xca8] ;  /* 0x00019500ff0477ac */ /* 0x000ea40008000a00 */
[----:B--2---:R-:W-:-:S04]  /*01f0*/  UISETP.NE.U32.AND UP0, UPT, UR4, URZ, UPT ;  /* 0x000000ff0400728c */ /* 0x004fc8000bf05070 */
[----:B------:R-:W-:-:S09]  /*0200*/  UISETP.NE.AND.EX UP0, UPT, UR5, URZ, UPT, UP0 ;  /* 0x000000ff0500728c */ /* 0x000fd2000bf05300 */
[----:B------:R-:W-:Y:S05]  /*0210*/  BRA.U !UP0, `(.L_x_3) ;  /* 0x0000000108107547 */ /* 0x000fea000b800000 */
[----:B------:R-:W2:Y:S01]  /*0220*/  LDC.64 R38, c[0x0][0xca8] ;  /* 0x00032a00ff267b82 */ /* 0x000ea20000000a00 */
[----:B------:R-:W2:Y:S02]  /*0230*/  LDCU.64 UR4, c[0x0][0x358] ;  /* 0x00006b00ff0477ac */ /* 0x000ea40008000a00 */
[----:B--2---:R2:W5:Y:S01]  /*0240*/  LDG.E R38, desc[UR4][R38.64] ;  /* 0x0000000426267981 */ /* 0x004562000c1e1900 */
[----:B------:R-:W-:Y:S05]  /*0250*/  BRA `(.L_x_2) ;  /* 0x0000000000087947 */ /* 0x000fea0003800000 */
.L_x_3:
[----:B------:R-:W2:Y:S02]  /*0260*/  LDCU UR4, c[0x0][0xca0] ;  /* 0x00019400ff0477ac */ /* 0x000ea40008000800 */
[----:B--2---:R-:W-:Y:S02]  /*0270*/  MOV R38, UR4 ;  /* 0x0000000400267c02 */ /* 0x004fe40008000f00 */
.L_x_2:
[----:B------:R-:W-:Y:S01]  /*0280*/  IMAD.U32 R0, RZ, RZ, UR20 ;  /* 0x00000014ff007e24 */ /* 0x000fe2000f8e00ff */
[----:B------:R-:W-:Y:S04]  /*0290*/  BSSY.RECONVERGENT B0, `(.L_x_4) ;  /* 0x0000012000007945 */ /* 0x000fe80003800200 */
[C---:B------:R-:W-:Y:S02]  /*02a0*/  ISETP.NE.OR P2, PT, R0.reuse, 0x1, !P1 ;  /* 0x000000010000780c */ /* 0x040fe40004f45670 */
[----:B------:R-:W-:-:S11]  /*02b0*/  ISETP.NE.OR P0, PT, R0, 0x3, !P1 ;  /* 0x000000030000780c */ /* 0x000fd60004f05670 */
[----:B------:R-:W-:Y:S05]  /*02c0*/  @P2 BRA `(.L_x_5) ;  /* 0x0000000000382947 */ /* 0x000fea0003800000 */
[----:B------:R-:W3:Y:S02]  /*02d0*/  LDCU.64 UR4, c[0x0][0x348] ;  /* 0x00006900ff0477ac */ /* 0x000ee40008000a00 */
[----:B---3--:R-:W-:Y:S02]  /*02e0*/  UIADD3 UR10, UP3, UPT, UR4, 0x80, URZ ;  /* 0x00000080040a7890 */ /* 0x008fe4000ff7e0ff */
[----:B------:R-:W-:Y:S02]  /*02f0*/  UIADD3 UR8, UP2, UPT, UR4, 0x180, URZ ;  /* 0x0000018004087890 */ /* 0x000fe4000ff5e0ff */
[----:B------:R-:W-:Y:S02]  /*0300*/  UIADD3 UR6, UP1, UPT, UR4, 0x280, URZ ;  /* 0x0000028004067890 */ /* 0x000fe4000ff3e0ff */
[----:B------:R-:W-:Y:S02]  /*0310*/  UIADD3 UR4, UP0, UPT, UR4, 0x380, URZ ;  /* 0x0000038004047890 */ /* 0x000fe4000ff1e0ff */
[----:B------:R-:W-:-:S02]  /*0320*/  UIADD3.X UR11, UPT, UPT, URZ, UR5, URZ, UP3, !UPT ;  /* 0x00000005ff0b7290 */ /* 0x000fc40009ffe4ff */
[----:B------:R-:W-:Y:S02]  /*0330*/  UIADD3.X UR9, UPT, UPT, URZ, UR5, URZ, UP2, !UPT ;  /* 0x00000005ff097290 */ /* 0x000fe400097fe4ff */
[----:B------:R-:W-:Y:S02]  /*0340*/  UIADD3.X UR7, UPT, UPT, URZ, UR5, URZ, UP1, !UPT ;  /* 0x00000005ff077290 */ /* 0x000fe40008ffe4ff */
[----:B------:R-:W-:-:S03]  /*0350*/  UIADD3.X UR5, UPT, UPT, URZ, UR5, URZ, UP0, !UPT ;  /* 0x00000005ff057290 */ /* 0x000fc600087fe4ff */
[----:B------:R3:W-:Y:S02]  /*0360*/  UTMACCTL.PF [UR10] ;  /* 0x000000000a0079b9 */ /* 0x0007e40008040000 */
[----:B------:R3:W-:Y:S02]  /*0370*/  UTMACCTL.PF [UR8] ;  /* 0x00000000080079b9 */ /* 0x0007e40008040000 */
[----:B------:R3:W-:Y:S02]  /*0380*/  UTMACCTL.PF [UR6] ;  /* 0x00000000060079b9 */ /* 0x0007e40008040000 */
[----:B------:R3:W-:Y:S02]  /*0390*/  UTMACCTL.PF [UR4] ;  /* 0x00000000040079b9 */ /* 0x0007e40008040000 */
[----:B---3--:R-:W-:Y:S01]  /*03a0*/  NOP ;  /* 0x0000000000007918 */ /* 0x008fe20000000000 */
.L_x_5:
[----:B------:R-:W-:Y:S05]  /*03b0*/  BSYNC.RECONVERGENT B0 ;  /* 0x0000000000007941 */ /* 0x000fea0003800200 */
.L_x_4:
[----:B------:R-:W-:Y:S04]  /*03c0*/  BSSY.RECONVERGENT B0, `(.L_x_6) ;  /* 0x000000a000007945 */ /* 0x000fe80003800200 */
[----:B------:R-:W-:Y:S05]  /*03d0*/  @P0 BRA `(.L_x_7) ;  /* 0x0000000000200947 */ /* 0x000fea0003800000 */
[----:B------:R-:W3:Y:S02]  /*03e0*/  LDCU.64 UR4, c[0x0][0x348] ;  /* 0x00006900ff0477ac */ /* 0x000ee40008000a00 */
[----:B---3--:R-:W-:Y:S02]  /*03f0*/  UIADD3 UR6, UP1, UPT, UR4, 0x980, URZ ;  /* 0x0000098004067890 */ /* 0x008fe4000ff3e0ff */
[----:B------:R-:W-:Y:S02]  /*0400*/  UIADD3 UR4, UP0, UPT, UR4, 0xa80, URZ ;  /* 0x00000a8004047890 */ /* 0x000fe4000ff1e0ff */
[----:B------:R-:W-:Y:S02]  /*0410*/  UIADD3.X UR7, UPT, UPT, URZ, UR5, URZ, UP1, !UPT ;  /* 0x00000005ff077290 */ /* 0x000fe40008ffe4ff */
[----:B------:R-:W-:-:S07]  /*0420*/  UIADD3.X UR5, UPT, UPT, URZ, UR5, URZ, UP0, !UPT ;  /* 0x00000005ff057290 */ /* 0x000fce00087fe4ff */
[----:B------:R3:W-:Y:S02]  /*0430*/  UTMACCTL.PF [UR6] ;  /* 0x00000000060079b9 */ /* 0x0007e40008040000 */
[----:B------:R3:W-:Y:S02]  /*0440*/  UTMACCTL.PF [UR4] ;  /* 0x00000000040079b9 */ /* 0x0007e40008040000 */
[----:B---3--:R-:W-:Y:S01]  /*0450*/  NOP ;  /* 0x0000000000007918 */ /* 0x008fe20000000000 */
.L_x_7:
[----:B------:R-:W-:Y:S05]  /*0460*/  BSYNC.RECONVERGENT B0 ;  /* 0x0000000000007941 */ /* 0x000fea0003800200 */
.L_x_6:
[----:B------:R-:W3:Y:S01]  /*0470*/  LDCU.64 UR4, c[0x0][0xc88] ;  /* 0x00019100ff0477ac */ /* 0x000ee20008000a00 */
[----:B------:R-:W-:Y:S02]  /*0480*/  UISETP.EQ.U32.AND UP2, UPT, UR12, URZ, UPT ;  /* 0x000000ff0c00728c */ /* 0x000fe4000bf42070 */
[----:B------:R-:W-:Y:S02]  /*0490*/  UPLOP3.LUT UP4, UPT, UPT, UPT, UPT, 0x80, 0x8 ;  /* 0x000000000008789c */ /* 0x000fe40003f8f070 */
[----:B---3--:R-:W-:-:S04]  /*04a0*/  UISETP.NE.U32.AND UP0, UPT, UR4, URZ, UPT ;  /* 0x000000ff0400728c */ /* 0x008fc8000bf05070 */
[----:B------:R-:W-:-:S04]  /*04b0*/  UISETP.NE.AND.EX UP1, UPT, UR5, URZ, UPT, UP0 ;  /* 0x000000ff0500728c */ /* 0x000fc8000bf25300 */
[----:B------:R-:W-:-:S04]  /*04c0*/  UISETP.EQ.OR.EX UP3, UPT, UR13, URZ, !UP1, UP2 ;  /* 0x000000ff0d00728c */ /* 0x000fc8000cf62720 */
[----:B------:R-:W-:-:S06]  /*04d0*/  UP2UR UR4, UPR, URZ, 0x8 ;  /* 0x00000008ff047883 */ /* 0x000fcc0008000000 */
[----:B------:R-:W-:Y:S01]  /*04e0*/  MOV R88, UR4 ;  /* 0x0000000400587c02 */ /* 0x000fe20008000f00 */
[----:B------:R-:W-:Y:S06]  /*04f0*/  BRA.U !UP3, `(.L_x_8) ;  /* 0x000000010b207547 */ /* 0x000fec000b800000 */
[----:B------:R-:W-:Y:S01]  /*0500*/  UISETP.NE.U32.AND UP2, UPT, UR12, URZ, UPT ;  /* 0x000000ff0c00728c */ /* 0x000fe2000bf45070 */
[----:B-----5:R-:W-:Y:S01]  /*0510*/  FSETP.NEU.AND P0, PT, R41, RZ, PT ;  /* 0x000000ff2900720b */ /* 0x020fe20003f0d000 */
[----:B------:R-:W-:Y:S02]  /*0520*/  USEL UR4, URZ, 0xffffffff, UP1 ;  /* 0xffffffffff047887 */ /* 0x000fe40008800000 */
[----:B------:R-:W-:-:S10]  /*0530*/  UISETP.NE.AND.EX UP2, UPT, UR13, URZ, UPT, UP2 ;  /* 0x000000ff0d00728c */ /* 0x000fd4000bf45320 */
[----:B------:R-:W-:Y:S01]  /*0540*/  VOTEU.ANY UP0, P0 ;  /* 0x0000000000ff7886 */ /* 0x000fe20000000100 */
[----:B------:R-:W-:-:S04]  /*0550*/  @!UP2 USEL UR4, URZ, 0xffffffff, UP0 ;  /* 0xffffffffff04a887 */ /* 0x000fc80008000000 */
[----:B------:R-:W-:-:S04]  /*0560*/  ULOP3.LUT UR4, UR4, 0x1, URZ, 0xc0, !UPT ;  /* 0x0000000104047892 */ /* 0x000fc8000f8ec0ff */
[----:B------:R-:W-:-:S11]  /*0570*/  UISETP.NE.U32.AND UP4, UPT, UR4, 0x1, UPT ;  /* 0x000000010400788c */ /* 0x000fd6000bf85070 */
.L_x_8:
[----:B------:R-:W3:Y:S01]  /*0580*/  SHFL.IDX PT, R0, R85, RZ, 0x1f ;  /* 0x00001fff55007589 */ /* 0x000ee200000e0000 */
[----:B------:R-:W-:-:S04]  /*0590*/  UISETP.NE.AND UP0, UPT, UR20, 0x2, UPT ;  /* 0x000000021400788c */ /* 0x000fc8000bf05270 */
[----:B------:R-:W-:Y:S02]  /*05a0*/  UISETP.EQ.AND UP2, UPT, UR71, URZ, !UP0 ;  /* 0x000000ff4700728c */ /* 0x000fe4000c742270 */
[----:B------:R-:W-:-:S04]  /*05b0*/  USEL UR40, URZ, 0x1, UP0 ;  /* 0x00000001ff287887 */ /* 0x000fc80008000000 */
[----:B------:R-:W-:Y:S02]  /*05c0*/  PLOP3.LUT P4, PT, P1, PT, UP2, 0x80, 0x8 ;  /* 0x000000000008781c */ /* 0x000fe40000f8f028 */
[----:B---3--:R-:W-:-:S13]  /*05d0*/  ISETP.NE.AND P0, PT, R0, RZ, PT ;  /* 0x000000ff0000720c */ /* 0x008fda0003f05270 */
[----:B------:R-:W-:Y:S05]  /*05e0*/  @P0 BRA `(.L_x_9) ;  /* 0x00000000008c0947 */ /* 0x000fea0003800000 */
[----:B------:R-:W-:Y:S01]  /*05f0*/  ELECT P0, URZ, PT ;  /* 0x0000000000ff782f */ /* 0x000fe20003800000 */
[----:B------:R-:W-:-:S12]  /*0600*/  BSSY.RECONVERGENT B0, `(.L_x_9) ;  /* 0x0000021000007945 */ /* 0x000fd80003800200 */
[----:B------:R-:W-:Y:S05]  /*0610*/  @!P0 BRA `(.L_x_10) ;  /* 0x00000000007c8947 */ /* 0x000fea0003800000 */
[----:B------:R-:W3:Y:S01]  /*0620*/  S2UR UR5, SR_CgaCtaId ;  /* 0x00000000000579c3 */ /* 0x000ee20000008800 */
[----:B------:R-:W-:Y:S01]  /*0630*/  UMOV UR4, 0x400 ;  /* 0x0000040000047882 */ /* 0x000fe20000000000 */
[----:B------:R-:W-:Y:S01]  /*0640*/  UMOV UR8, 0x1 ;  /* 0x0000000100087882 */ /* 0x000fe20000000000 */
[----:B------:R-:W-:Y:S01]  /*0650*/  UMOV UR6, 0x2 ;  /* 0x0000000200067882 */ /* 0x000fe20000000000 */
[----:B------:R-:W-:-:S04]  /*0660*/  UIADD3 UR8, UPT, UPT, -UR8, 0x100000, URZ ;  /* 0x0010000008087890 */ /* 0x000fc8000fffe1ff */
[----:B------:R-:W-:Y:S02]  /*0670*/  USHF.L.U32 UR9, UR8, 0xb, URZ ;  /* 0x0000000b08097899 */ /* 0x000fe400080006ff */
[----:B------:R-:W-:Y:S02]  /*0680*/  USHF.L.U32 UR8, UR8, 0x1, URZ ;  /* 0x0000000108087899 */ /* 0x000fe400080006ff */
[----:B------:R-:W-:-:S04]  /*0690*/  UIADD3 UR6, UPT, UPT, -UR6, 0x100000, URZ ;  /* 0x0010000006067890 */ /* 0x000fc8000fffe1ff */
[----:B------:R-:W-:Y:S02]  /*06a0*/  USHF.L.U32 UR7, UR6, 0xb, URZ ;  /* 0x0000000b06077899 */ /* 0x000fe400080006ff */
[----:B------:R-:W-:Y:S02]  /*06b0*/  USHF.L.U32 UR6, UR6, 0x1, URZ ;  /* 0x0000000106067899 */ /* 0x000fe400080006ff */
[----:B---3--:R-:W-:Y:S01]  /*06c0*/  ULEA UR4, UR5, UR4, 0x18 ;  /* 0x0000000405047291 */ /* 0x008fe2000f8ec0ff */
[----:B------:R-:W3:Y:S11]  /*06d0*/  FENCE.VIEW.ASYNC.S ;  /* 0x00000000000073c6 */ /* 0x000ef60000000000 */
[----:B---3--:R3:W4:Y:S01]  /*06e0*/  SYNCS.EXCH.64 URZ, [UR4], UR8 ;  /* 0x0000000804ff75b2 */ /* 0x0087220008000100 */
[----:B------:R3:W1:Y:S01]  /*06f0*/  SYNCS.EXCH.64 URZ, [UR4+0x48], UR6 ;  /* 0x0000480604ff75b2 */ /* 0x0006620008000100 */
        /* <DEDUP_REMOVED lines=15> */
[----:B------:R3:W1:Y:S02]  /*07f0*/  SYNCS.EXCH.64 URZ, [UR4+0x88], UR6 ;  /* 0x0000880604ff75b2 */ /* 0x0006640008000100 */
[----:B---3--:R-:W-:Y:S01]  /*0800*/  NOP ;  /* 0x0000000000007918 */ /* 0x008fe20000000000 */
.L_x_10:
[----:B------:R-:W-:Y:S05]  /*0810*/  BSYNC.RECONVERGENT B0 ;  /* 0x0000000000007941 */ /* 0x000fea0003800200 */
.L_x_9:
[----:B------:R-:W3:Y:S01]  /*0820*/  SHFL.IDX PT, R0, R85, RZ, 0x1f ;  /* 0x00001fff55007589 */ /* 0x000ee200000e0000 */
[----:B------:R-:W-:Y:S01]  /*0830*/  NOP ;  /* 0x0000000000007918 */ /* 0x000fe20000000000 */
[----:B---3--:R-:W-:-:S13]  /*0840*/  ISETP.NE.AND P0, PT, R0, 0x1, PT ;  /* 0x000000010000780c */ /* 0x008fda0003f05270 */
[----:B------:R-:W-:Y:S05]  /*0850*/  @P0 BRA `(.L_x_11) ;  /* 0x0000000000500947 */ /* 0x000fea0003800000 */
        /* <DEDUP_REMOVED lines=9> */
[----:B------:R-:W-:Y:S01]  /*08f0*/  USHF.L.U32 UR6, UR6, 0x1, URZ ;  /* 0x0000000106067899 */ /* 0x000fe200080006ff */
[----:B------:R-:W-:Y:S01]  /*0900*/  ELECT P0, URZ, PT ;  /* 0x0000000000ff782f */ /* 0x000fe20003800000 */
[----:B---3--:R-:W-:Y:S01]  /*0910*/  ULEA UR4, UR5, UR4, 0x18 ;  /* 0x0000000405047291 */ /* 0x008fe2000f8ec0ff */
[----:B------:R-:W3:Y:S11]  /*0920*/  FENCE.VIEW.ASYNC.S ;  /* 0x00000000000073c6 */ /* 0x000ef60000000000 */
[----:B---3--:R3:W1:Y:S01]  /*0930*/  SYNCS.EXCH.64 URZ, [UR4+0x90], UR8 ;  /* 0x0000900804ff75b2 */ /* 0x0086620008000100 */
[----:B------:R3:W1:Y:S01]  /*0940*/  SYNCS.EXCH.64 URZ, [UR4+0xa8], UR6 ;  /* 0x0000a80604ff75b2 */ /* 0x0006620008000100 */
[----:B------:R3:W1:Y:S01]  /*0950*/  SYNCS.EXCH.64 URZ, [UR4+0x98], UR8 ;  /* 0x0000980804ff75b2 */ /* 0x0006620008000100 */
[----:B------:R3:W1:Y:S01]  /*0960*/  SYNCS.EXCH.64 URZ, [UR4+0xb0], UR6 ;  /* 0x0000b00604ff75b2 */ /* 0x0006620008000100 */
[----:B------:R3:W1:Y:S01]  /*0970*/  SYNCS.EXCH.64 URZ, [UR4+0xa0], UR8 ;  /* 0x0000a00804ff75b2 */ /* 0x0006620008000100 */
[----:B------:R3:W1:Y:S01]  /*0980*/  SYNCS.EXCH.64 URZ, [UR4+0xb8], UR6 ;  /* 0x0000b80604ff75b2 */ /* 0x0006620008000100 */
[----:B------:R-:W-:Y:S01]  /*0990*/  NOP ;  /* 0x0000000000007918 */ /* 0x000fe20000000000 */
.L_x_11:
[----:B------:R-:W2:Y:S01]  /*09a0*/  SHFL.IDX PT, R0, R85, RZ, 0x1f ;  /* 0x00001fff55007589 */ /* 0x000ea200000e0000 */
[----:B------:R-:W-:Y:S01]  /*09b0*/  NOP ;  /* 0x0000000000007918 */ /* 0x000fe20000000000 */
[----:B--2---:R-:W-:-:S13]  /*09c0*/  ISETP.NE.AND P0, PT, R0, 0x3, PT ;  /* 0x000000030000780c */ /* 0x004fda0003f05270 */
[----:B------:R-:W-:Y:S05]  /*09d0*/  @P0 BRA `(.L_x_12) ;  /* 0x0000000000300947 */ /* 0x000fea0003800000 */
[----:B------:R-:W2:Y:S01]  /*09e0*/  S2UR UR5, SR_CgaCtaId ;  /* 0x00000000000579c3 */ /* 0x000ea20000008800 */
[----:B---3--:R-:W-:Y:S01]  /*09f0*/  UMOV UR6, 0x400 ;  /* 0x0000040000067882 */ /* 0x008fe20000000000 */
[----:B------:R-:W-:Y:S01]  /*0a00*/  UMOV UR4, 0x20 ;  /* 0x0000002000047882 */ /* 0x000fe20000000000 */
[----:B------:R-:W-:Y:S01]  /*0a10*/  ELECT P0, URZ, PT ;  /* 0x0000000000ff782f */ /* 0x000fe20003800000 */
[----:B--2---:R-:W-:Y:S02]  /*0a20*/  ULEA UR6, UR5, UR6, 0x18 ;  /* 0x0000000605067291 */ /* 0x004fe4000f8ec0ff */
[----:B------:R-:W-:-:S04]  /*0a30*/  UIADD3 UR4, UPT, UPT, -UR4, 0x100000, URZ ;  /* 0x0010000004047890 */ /* 0x000fc8000fffe1ff */
[----:B------:R-:W-:Y:S02]  /*0a40*/  USHF.L.U32 UR5, UR4, 0xb, URZ ;  /* 0x0000000b04057899 */ /* 0x000fe400080006ff */
[----:B------:R-:W-:Y:S01]  /*0a50*/  USHF.L.U32 UR4, UR4, 0x1, URZ ;  /* 0x0000000104047899 */ /* 0x000fe200080006ff */
[----:B------:R-:W2:Y:S11]  /*0a60*/  FENCE.VIEW.ASYNC.S ;  /* 0x00000000000073c6 */ /* 0x000eb60000000000 */
[----:B--2---:R2:W3:Y:S01]  /*0a70*/  SYNCS.EXCH.64 URZ, [UR6+0xc0], UR4 ;  /* 0x0000c00406ff75b2 */ /* 0x0044e20008000100 */
[----:B------:R2:W1:Y:S01]  /*0a80*/  SYNCS.EXCH.64 URZ, [UR6+0xc8], UR4 ;  /* 0x0000c80406ff75b2 */ /* 0x0004620008000100 */
[----:B------:R-:W-:Y:S01]  /*0a90*/  NOP ;  /* 0x0000000000007918 */ /* 0x000fe20000000000 */
.L_x_12:
[----:B------:R-:W4:Y:S01]  /*0aa0*/  SHFL.IDX PT, R0, R85, RZ, 0x1f ;  /* 0x00001fff55007589 */ /* 0x000f2200000e0000 */
[----:B------:R-:W-:Y:S01]  /*0ab0*/  NOP ;  /* 0x0000000000007918 */ /* 0x000fe20000000000 */
[----:B----4-:R-:W-:-:S13]  /*0ac0*/  ISETP.NE.AND P0, PT, R0, 0x4, PT ;  /* 0x000000040000780c */ /* 0x010fda0003f05270 */
[----:B------:R-:W-:Y:S05]  /*0ad0*/  @P0 BRA `(.L_x_13) ;  /* 0x00000000004c0947 */ /* 0x000fea0003800000 */
[----:B--2---:R-:W2:Y:S01]  /*0ae0*/  S2UR UR5, SR_CgaCtaId ;  /* 0x00000000000579c3 */ /* 0x004ea20000008800 */
[----:B---3--:R-:W-:Y:S01]  /*0af0*/  UMOV UR4, 0x3a0 ;  /* 0x000003a000047882 */ /* 0x008fe20000000000 */
[----:B------:R-:W-:Y:S01]  /*0b00*/  UMOV UR6, 0x400 ;  /* 0x0000040000067882 */ /* 0x000fe20000000000 */
[----:B------:R-:W-:Y:S01]  /*0b10*/  USEL UR4, UR4, 0x320, UP4 ;  /* 0x0000032004047887 */ /* 0x000fe2000a000000 */
[----:B------:R-:W-:Y:S01]  /*0b20*/  UMOV UR8, 0x1 ;  /* 0x0000000100087882 */ /* 0x000fe20000000000 */
[----:B------:R-:W-:Y:S01]  /*0b30*/  ELECT P0, URZ, PT ;  /* 0x0000000000ff782f */ /* 0x000fe20003800000 */
[----:B------:R-:W-:-:S04]  /*0b40*/  UIADD3 UR8, UPT, UPT, -UR8, 0x100000, URZ ;  /* 0x0010000008087890 */ /* 0x000fc8000fffe1ff */
[----:B------:R-:W-:Y:S02]  /*0b50*/  USHF.L.U32 UR9, UR8, 0xb, URZ ;  /* 0x0000000b08097899 */ /* 0x000fe400080006ff */
[----:B------:R-:W-:Y:S02]  /*0b60*/  USHF.L.U32 UR8, UR8, 0x1, URZ ;  /* 0x0000000108087899 */ /* 0x000fe400080006ff */
[----:B--2---:R-:W-:Y:S02]  /*0b70*/  ULEA UR6, UR5, UR6, 0x18 ;  /* 0x0000000605067291 */ /* 0x004fe4000f8ec0ff */
[----:B------:R-:W-:-:S04]  /*0b80*/  UIADD3 UR4, UPT, UPT, -UR4, 0x100000, URZ ;  /* 0x0010000004047890 */ /* 0x000fc8000fffe1ff */
[----:B------:R-:W-:Y:S02]  /*0b90*/  USHF.L.U32 UR5, UR4, 0xb, URZ ;  /* 0x0000000b04057899 */ /* 0x000fe400080006ff */
[----:B------:R-:W-:Y:S01]  /*0ba0*/  USHF.L.U32 UR4, UR4, 0x1, URZ ;  /* 0x0000000104047899 */ /* 0x000fe200080006ff */
[----:B------:R-:W2:Y:S03]  /*0bb0*/  FENCE.VIEW.ASYNC.S ;  /* 0x00000000000073c6 */ /* 0x000ea60000000000 */
[----:B--2---:R4:W2:Y:S08]  /*0bc0*/  SYNCS.EXCH.64 URZ, [UR6+0xd0], UR8 ;  /* 0x0000d00806ff75b2 */ /* 0x0048b00008000100 */
[----:B------:R4:W3:Y:S01]  /*0bd0*/  SYNCS.EXCH.64 URZ, [UR6+0xe0], UR4 ;  /* 0x0000e00406ff75b2 */ /* 0x0008e20008000100 */
[----:B------:R4:W1:Y:S01]  /*0be0*/  SYNCS.EXCH.64 URZ, [UR6+0xd8], UR8 ;  /* 0x0000d80806ff75b2 */ /* 0x0008620008000100 */
[----:B------:R4:W1:Y:S02]  /*0bf0*/  SYNCS.EXCH.64 URZ, [UR6+0xe8], UR4 ;  /* 0x0000e80406ff75b2 */ /* 0x0008640008000100 */
[----:B----4-:R-:W-:Y:S01]  /*0c00*/  NOP ;  /* 0x0000000000007918 */ /* 0x010fe20000000000 */
.L_x_13:
[----:B------:R-:W4:Y:S01]  /*0c10*/  SHFL.IDX PT, R0, R85, RZ, 0x1f ;  /* 0x00001fff55007589 */ /* 0x000f2200000e0000 */
[----:B------:R-:W-:Y:S01]  /*0c20*/  NOP ;  /* 0x0000000000007918 */ /* 0x000fe20000000000 */
[----:B----4-:R-:W-:-:S13]  /*0c30*/  ISETP.NE.AND P0, PT, R0, 0x5, PT ;  /* 0x000000050000780c */ /* 0x010fda0003f05270 */
[----:B------:R-:W-:Y:S05]  /*0c40*/  @P0 BRA `(.L_x_14) ;  /* 0x0000000000480947 */ /* 0x000fea0003800000 */
[----:B--2---:R-:W2:Y:S01]  /*0c50*/  S2UR UR5, SR_CgaCtaId ;  /* 0x00000000000579c3 */ /* 0x004ea20000008800 */
[----:B---3--:R-:W-:Y:S01]  /*0c60*/  UMOV UR4, 0x400 ;  /* 0x0000040000047882 */ /* 0x008fe20000000000 */
        /* <DEDUP_REMOVED lines=9> */
[----:B--2---:R-:W-:Y:S01]  /*0d00*/  ULEA UR4, UR5, UR4, 0x18 ;  /* 0x0000000405047291 */ /* 0x004fe2000f8ec0ff */
[----:B------:R-:W2:Y:S11]  /*0d10*/  FENCE.VIEW.ASYNC.S ;  /* 0x00000000000073c6 */ /* 0x000eb60000000000 */
[----:B--2---:R4:W2:Y:S01]  /*0d20*/  SYNCS.EXCH.64 URZ, [UR4+0xf0], UR6 ;  /* 0x0000f00604ff75b2 */ /* 0x0048a20008000100 */
[----:B------:R4:W3:Y:S01]  /*0d30*/  SYNCS.EXCH.64 URZ, [UR4+0x100], UR8 ;  /* 0x0001000804ff75b2 */ /* 0x0008e20008000100 */
[----:B------:R4:W1:Y:S01]  /*0d40*/  SYNCS.EXCH.64 URZ, [UR4+0xf8], UR6 ;  /* 0x0000f80604ff75b2 */ /* 0x0008620008000100 */
[----:B------:R4:W1:Y:S02]  /*0d50*/  SYNCS.EXCH.64 URZ, [UR4+0x108], UR8 ;  /* 0x0001080804ff75b2 */ /* 0x0008640008000100 */
[----:B----4-:R-:W-:Y:S01]  /*0d60*/  NOP ;  /* 0x0000000000007918 */ /* 0x010fe20000000000 */
.L_x_14:
[----:B------:R-:W4:Y:S01]  /*0d70*/  SHFL.IDX PT, R0, R85, RZ, 0x1f ;  /* 0x00001fff55007589 */ /* 0x000f2200000e0000 */
[----:B------:R-:W-:Y:S01]  /*0d80*/  ISETP.NE.OR P1, PT, RZ, UR20, !P1 ;  /* 0x00000014ff007c0c */ /* 0x000fe2000cf25670 */
[----:B------:R-:W-:Y:S01]  /*0d90*/  NOP ;  /* 0x0000000000007918 */ /* 0x000fe20000000000 */
[----:B----4-:R-:W-:-:S13]  /*0da0*/  ISETP.NE.AND P0, PT, R0, 0x3, PT ;  /* 0x000000030000780c */ /* 0x010fda0003f05270 */
[----:B------:R-:W-:Y:S05]  /*0db0*/  @P0 BRA `(.L_x_15) ;  /* 0x0000000000380947 */ /* 0x000fea0003800000 */
[----:B--2---:R-:W2:Y:S01]  /*0dc0*/  S2UR UR5, SR_CgaCtaId ;  /* 0x00000000000579c3 */ /* 0x004ea20000008800 */
[----:B---3--:R-:W-:Y:S01]  /*0dd0*/  UMOV UR4, 0x400 ;  /* 0x0000040000047882 */ /* 0x008fe20000000000 */
[----:B------:R-:W-:Y:S01]  /*0de0*/  UMOV UR6, 0x20 ;  /* 0x0000002000067882 */ /* 0x000fe20000000000 */
[----:B------:R-:W-:Y:S01]  /*0df0*/  ELECT P0, URZ, PT ;  /* 0x0000000000ff782f */ /* 0x000fe20003800000 */
[----:B------:R-:W-:-:S04]  /*0e00*/  UIADD3 UR6, UPT, UPT, -UR6, 0x100000, URZ ;  /* 0x0010000006067890 */ /* 0x000fc8000fffe1ff */
[----:B------:R-:W-:Y:S02]  /*0e10*/  USHF.L.U32 UR7, UR6, 0xb, URZ ;  /* 0x0000000b06077899 */ /* 0x000fe400080006ff */
[----:B------:R-:W-:Y:S02]  /*0e20*/  USHF.L.U32 UR6, UR6, 0x1, URZ ;  /* 0x0000000106067899 */ /* 0x000fe400080006ff */
[----:B--2---:R-:W-:Y:S01]  /*0e30*/  ULEA UR4, UR5, UR4, 0x18 ;  /* 0x0000000405047291 */ /* 0x004fe2000f8ec0ff */
[----:B------:R-:W2:Y:S11]  /*0e40*/  FENCE.VIEW.ASYNC.S ;  /* 0x00000000000073c6 */ /* 0x000eb60000000000 */
[----:B--2---:R4:W2:Y:S01]  /*0e50*/  SYNCS.EXCH.64 URZ, [UR4+0x110], UR6 ;  /* 0x0001100604ff75b2 */ /* 0x0048a20008000100 */
[----:B------:R4:W3:Y:S01]  /*0e60*/  SYNCS.EXCH.64 URZ, [UR4+0x120], UR6 ;  /* 0x0001200604ff75b2 */ /* 0x0008e20008000100 */
[----:B------:R4:W1:Y:S01]  /*0e70*/  SYNCS.EXCH.64 URZ, [UR4+0x118], UR6 ;  /* 0x0001180604ff75b2 */ /* 0x0008620008000100 */
[----:B------:R4:W1:Y:S02]  /*0e80*/  SYNCS.EXCH.64 URZ, [UR4+0x128], UR6 ;  /* 0x0001280604ff75b2 */ /* 0x0008640008000100 */
[----:B----4-:R-:W-:Y:S01]  /*0e90*/  NOP ;  /* 0x0000000000007918 */ /* 0x010fe20000000000 */
.L_x_15:
[----:B---3--:R-:W3:Y:S01]  /*0ea0*/  S2UR UR7, SR_CgaCtaId ;  /* 0x00000000000779c3 */ /* 0x008ee20000008800 */
[----:B------:R-:W-:Y:S01]  /*0eb0*/  VOTEU.ALL UP0, P1 ;  /* 0x0000000000ff7886 */ /* 0x000fe20000800000 */
[----:B--2---:R-:W-:Y:S01]  /*0ec0*/  UMOV UR4, 0x20 ;  /* 0x0000002000047882 */ /* 0x004fe20000000000 */
[----:B------:R-:W-:Y:S01]  /*0ed0*/  NOP ;  /* 0x0000000000007918 */ /* 0x000fe20000000000 */
[----:B-1----:R-:W-:Y:S01]  /*0ee0*/  LOP3.LUT R3, R92, 0x1f, RZ, 0xc0, !PT ;  /* 0x0000001f5c037812 */ /* 0x002fe200078ec0ff */
[----:B------:R-:W-:Y:S01]  /*0ef0*/  UISETP.NE.AND UP5, UPT, UR20, URZ, UPT ;  /* 0x000000ff1400728c */ /* 0x000fe2000bfa5270 */
[----:B------:R-:W-:Y:S01]  /*0f00*/  @!UP0 UMOV UR6, 0x400 ;  /* 0x0000040000068882 */ /* 0x000fe20000000000 */
[----:B------:R-:W-:-:S04]  /*0f10*/  @!UP0 UIADD3 UR4, UPT, UPT, -UR4, 0x100000, URZ ;  /* 0x0010000004048890 */ /* 0x000fc8000fffe1ff */
[----:B------:R-:W-:Y:S02]  /*0f20*/  @!UP0 USHF.L.U32 UR5, UR4, 0xb, URZ ;  /* 0x0000000b04058899 */ /* 0x000fe400080006ff */
[----:B------:R-:W-:Y:S02]  /*0f30*/  @!UP0 USHF.L.U32 UR4, UR4, 0x1, URZ ;  /* 0x0000000104048899 */ /* 0x000fe400080006ff */
[----:B---3--:R-:W-:Y:S01]  /*0f40*/  @!UP0 ULEA UR6, UR7, UR6, 0x18 ;  /* 0x0000000607068291 */ /* 0x008fe2000f8ec0ff */
[----:B------:R-:W1:Y:S01]  /*0f50*/  LDCU UR7, c[0x0][0x36c] ;  /* 0x00006d80ff0777ac */ /* 0x000e620008000800 */
[----:B------:R-:W-:Y:S01]  /*0f60*/  VOTEU.ALL UP0, P1 ;  /* 0x0000000000ff7886 */ /* 0x000fe20000800000 */
[----:B------:R-:W2:Y:S09]  /*0f70*/  FENCE.VIEW.ASYNC.S ;  /* 0x00000000000073c6 */ /* 0x000eb20000000000 */
[----:B--2---:R2:W3:Y:S01]  /*0f80*/  @!UP0 SYNCS.EXCH.64 URZ, [UR6+0x130], UR4 ;  /* 0x0001300406ff85b2 */ /* 0x0044e20008000100 */
[----:B-1----:R-:W-:-:S09]  /*0f90*/  UISETP.EQ.U32.AND UP6, UPT, UR7, 0x1, UPT ;  /* 0x000000010700788c */ /* 0x002fd2000bfc2070 */
[----:B--2---:R-:W-:Y:S05]  /*0fa0*/  BRA.U !UP6, `(.L_x_16) ;  /* 0x000000010e087547 */ /* 0x004fea000b800000 */
[----:B---3--:R-:W-:Y:S01]  /*0fb0*/  UCGABAR_ARV ;  /* 0x00000000000079c7 */ /* 0x008fe20008000000 */
[----:B------:R-:W-:Y:S05]  /*0fc0*/  BRA `(.L_x_17) ;  /* 0x0000000000047947 */ /* 0x000fea0003800000 */
.L_x_16:
[----:B---3--:R-:W-:Y:S01]  /*0fd0*/  NOP ;  /* 0x0000000000007918 */ /* 0x008fe20000000000 */
.L_x_17:
[----:B------:R-:W1:Y:S01]  /*0fe0*/  S2UR UR61, SR_CTAID.X ;  /* 0x00000000003d79c3 */ /* 0x000e620000002500 */
[----:B------:R-:W-:-:S05]  /*0ff0*/  CS2R.32 R87, SR_CgaSize ;  /* 0x0000000000577805 */ /* 0x000fca0000008a00 */
[----:B------:R-:W-:-:S05]  /*1000*/  IMAD R87, R87, -0xa0, RZ ;  /* 0xffffff6057577824 */ /* 0x000fca00078e02ff */
[----:B------:R-:W-:-:S14]  /*1010*/  R2UR UR5, R87 ;  /* 0x00000000570572ca */ /* 0x000fdc00000e0000 */
[----:B------:R-:W2:Y:S01]  /*1020*/  LDCU UR5, c[0x0][UR5+0x2b0] ;  /* 0x00005600050577ac */ /* 0x000ea20008000800 */
[----:B------:R-:W-:-:S05]  /*1030*/  CS2R.32 R87, SR_CgaSize ;  /* 0x0000000000577805 */ /* 0x000fca0000008a00 */
[----:B------:R-:W-:-:S05]  /*1040*/  IMAD R87, R87, -0xa0, RZ ;  /* 0xffffff6057577824 */ /* 0x000fca00078e02ff */
[----:B------:R-:W-:-:S14]  /*1050*/  R2UR UR4, R87 ;  /* 0x00000000570472ca */ /* 0x000fdc00000e0000 */
[----:B------:R-:W3:Y:S01]  /*1060*/  LDCU UR4, c[0x0][UR4+0x2b4] ;  /* 0x00005680040477ac */ /* 0x000ee20008000800 */
[----:B------:R-:W4:Y:S01]  /*1070*/  S2UR UR26, SR_CTAID.Y ;  /* 0x00000000001a79c3 */ /* 0x000f220000002600 */
[----:B------:R-:W-:-:S05]  /*1080*/  CS2R.32 R87, SR_CgaSize ;  /* 0x0000000000577805 */ /* 0x000fca0000008a00 */
[----:B------:R-:W-:-:S05]  /*1090*/  IMAD R87, R87, -0xa0, RZ ;  /* 0xffffff6057577824 */ /* 0x000fca00078e02ff */
[----:B------:R-:W-:-:S14]  /*10a0*/  R2UR UR7, R87 ;  /* 0x00000000570772ca */ /* 0x000fdc00000e0000 */
[----:B------:R-:W3:Y:S01]  /*10b0*/  LDCU UR7, c[0x0][UR7+0x2a0] ;  /* 0x00005400070777ac */ /* 0x000ee20008000800 */
[----:B------:R-:W-:-:S05]  /*10c0*/  CS2R.32 R87, SR_CgaSize ;  /* 0x0000000000577805 */ /* 0x000fca0000008a00 */
[----:B------:R-:W-:-:S05]  /*10d0*/  IMAD R87, R87, -0xa0, RZ ;  /* 0xffffff6057577824 */ /* 0x000fca00078e02ff */
[----:B------:R-:W-:-:S14]  /*10e0*/  R2UR UR8, R87 ;  /* 0x00000000570872ca */ /* 0x000fdc00000e0000 */
[----:B------:R-:W3:Y:S01]  /*10f0*/  LDCU UR8, c[0x0][UR8+0x2a4] ;  /* 0x00005480080877ac */ /* 0x000ee20008000800 */
[----:B------:R-:W3:Y:S01]  /*1100*/  S2UR UR9, SR_CgaCtaId ;  /* 0x00000000000979c3 */ /* 0x000ee20000008800 */
[----:B------:R-:W-:Y:S01]  /*1110*/  UISETP.GT.U32.AND UP0, UPT, UR71, 0xffff, UPT ;  /* 0x0000ffff4700788c */ /* 0x000fe2000bf04070 */
[----:B------:R-:W3:Y:S01]  /*1120*/  LDCU UR21, c[0x0][0xf24] ;  /* 0x0001e480ff1577ac */ /* 0x000ee20008000800 */
[----:B------:R-:W3:Y:S01]  /*1130*/  LDCU UR45, c[0x0][0xf24] ;  /* 0x0001e480ff2d77ac */ /* 0x000ee20008000800 */
[----:B-1----:R-:W-:Y:S01]  /*1140*/  I2FP.F32.U32 R2, UR61 ;  /* 0x0000003d00027c45 */ /* 0x002fe20008201000 */
[----:B------:R-:W1:Y:S04]  /*1150*/  LDCU UR24, c[0x0][0xf30] ;  /* 0x0001e600ff1877ac */ /* 0x000e680008000800 */
[----:B--2---:R-:W-:Y:S01]  /*1160*/  FMUL R2, R2, UR5 ;  /* 0x0000000502027c20 */ /* 0x004fe20008400000 */
[----:B------:R-:W-:Y:S01]  /*1170*/  USEL UR39, UR71, 0xffff, !UP0 ;  /* 0x0000ffff47277887 */ /* 0x000fe2000c000000 */
[----:B----4-:R-:W-:Y:S01]  /*1180*/  I2FP.F32.U32 R0, UR26 ;  /* 0x0000001a00007c45 */ /* 0x010fe20008201000 */
[----:B------:R-:W-:-:S03]  /*1190*/  UMOV UR27, UR61 ;  /* 0x0000003d001b7c82 */ /* 0x000fc60008000000 */
[----:B------:R-:W2:Y:S01]  /*11a0*/  F2I.U32.TRUNC.NTZ R2, R2 ;  /* 0x0000000200027305 */ /* 0x000ea2000020f000 */
[----:B---3--:R-:W-:Y:S01]  /*11b0*/  FMUL R0, R0, UR4 ;  /* 0x0000000400007c20 */ /* 0x008fe20008400000 */
[----:B------:R-:W-:Y:S02]  /*11c0*/  USHF.L.U32 UR48, UR9, 0xa, URZ ;  /* 0x0000000a09307899 */ /* 0x000fe400080006ff */
[----:B------:R-:W-:-:S04]  /*11d0*/  USHF.L.U32 UR37, UR9, 0x7, URZ ;  /* 0x0000000709257899 */ /* 0x000fc800080006ff */
[----:B------:R-:W3:Y:S01]  /*11e0*/  F2I.U32.TRUNC.NTZ R0, R0 ;  /* 0x0000000000007305 */ /* 0x000ee2000020f000 */
[----:B--2---:R-:W-:Y:S02]  /*11f0*/  R2UR UR4, R2 ;  /* 0x00000000020472ca */ /* 0x004fe400000e0000 */
[----:B------:R-:W-:Y:S02]  /*1200*/  PRMT R2, RZ, 0x7610, R2 ;  /* 0x00007610ff027816 */ /* 0x000fe40000000002 */
[----:B---3--:R-:W-:Y:S02]  /*1210*/  R2UR UR6, R0 ;  /* 0x00000000000672ca */ /* 0x008fe400000e0000 */
[----:B------:R-:W-:-:S07]  /*1220*/  PRMT R0, RZ, 0x7610, R0 ;  /* 0x00007610ff007816 */ /* 0x000fce0000000000 */
[----:B------:R-:W-:-:S04]  /*1230*/  UIADD3 UR5, UPT, UPT, -UR4, URZ, URZ ;  /* 0x000000ff04057290 */ /* 0x000fc8000fffe1ff */
[----:B------:R-:W-:Y:S02]  /*1240*/  UIMAD UR5, UR7, UR5, UR61 ;  /* 0x00000005070572a4 */ /* 0x000fe4000f8e023d */
[----:B------:R-:W-:-:S04]  /*1250*/  UIADD3 UR4, UPT, UPT, -UR6, URZ, URZ ;  /* 0x000000ff06047290 */ /* 0x000fc8000fffe1ff */
[----:B------:R-:W-:Y:S01]  /*1260*/  IMAD.U32 R87, RZ, RZ, UR5 ;  /* 0x00000005ff577e24 */ /* 0x000fe2000f8e00ff */
[----:B------:R-:W-:-:S06]  /*1270*/  UIMAD UR4, UR8, UR4, UR26 ;  /* 0x00000004080472a4 */ /* 0x000fcc000f8e021a */
[----:B------:R-:W-:Y:S01]  /*1280*/  IMAD.U32 R86, RZ, RZ, UR4 ;  /* 0x00000004ff567e24 */ /* 0x000fe2000f8e00ff */
[----:B-1----:R-:W-:Y:S06]  /*1290*/  BRA.U UP5, `(.L_x_18) ;  /* 0x0000000105447547 */ /* 0x002fec000b800000 */
[----:B------:R-:W-:Y:S02]  /*12a0*/  R2UR UR4, R86 ;  /* 0x00000000560472ca */ /* 0x000fe400000e0000 */
[----:B------:R-:W-:-:S11]  /*12b0*/  R2UR UR7, R87 ;  /* 0x00000000570772ca */ /* 0x000fd600000e0000 */
[----:B------:R-:W-:Y:S02]  /*12c0*/  UISETP.NE.AND UP0, UPT, UR4, URZ, UPT ;  /* 0x000000ff0400728c */ /* 0x000fe4000bf05270 */
[----:B------:R-:W-:Y:S02]  /*12d0*/  ULOP3.LUT UR4, UR7, 0x2, URZ, 0x3c, !UPT ;  /* 0x0000000207047892 */ /* 0x000fe4000f8e3cff */
[----:B------:R-:W-:Y:S02]  /*12e0*/  UISETP.GT.U32.AND UP2, UPT, UR7, 0x1, UP0 ;  /* 0x000000010700788c */ /* 0x000fe40008744070 */
[----:B------:R-:W-:Y:S02]  /*12f0*/  UISETP.GT.U32.AND UP0, UPT, UR4, 0x1, UP0 ;  /* 0x000000010400788c */ /* 0x000fe40008704070 */
[----:B------:R-:W-:Y:S02]  /*1300*/  USEL UR5, URZ, 0x2, UP2 ;  /* 0x00000002ff057887 */ /* 0x000fe40009000000 */
[----:B------:R-:W-:-:S02]  /*1310*/  USEL UR6, URZ, 0x1, UP2 ;  /* 0x00000001ff067887 */ /* 0x000fc40009000000 */
[----:B------:R-:W-:Y:S02]  /*1320*/  USEL UR4, URZ, 0x4, UP0 ;  /* 0x00000004ff047887 */ /* 0x000fe40008000000 */
[----:B------:R-:W-:Y:S02]  /*1330*/  ULOP3.LUT UR7, UR7, 0xfffffffe, URZ, 0xc0, !UPT ;  /* 0xfffffffe07077892 */ /* 0x000fe4000f8ec0ff */
[----:B------:R-:W-:Y:S02]  /*1340*/  USEL UR8, URZ, 0x8, UP0 ;  /* 0x00000008ff087887 */ /* 0x000fe40008000000 */
[----:B------:R-:W-:-:S03]  /*1350*/  UIADD3 UR4, UPT, UPT, UR4, UR5, UR6 ;  /* 0x0000000504047290 */ /* 0x000fc6000fffe006 */
[----:B------:R-:W-:Y:S01]  /*1360*/  UMOV UR5, 0x3 ;  /* 0x0000000300057882 */ /* 0x000fe20000000000 */
[----:B------:R-:W-:Y:S02]  /*1370*/  UIADD3 UR4, UPT, UPT, UR4, UR8, URZ ;  /* 0x0000000804047290 */ /* 0x000fe4000fffe0ff */
[----:B------:R-:W-:-:S04]  /*1380*/  USHF.L.U32 UR5, UR5, UR7, URZ ;  /* 0x0000000705057299 */ /* 0x000fc800080006ff */
[----:B------:R-:W-:Y:S02]  /*1390*/  IMAD.U32 R2, RZ, RZ, UR4 ;  /* 0x00000004ff027e24 */ /* 0x000fe4000f8e00ff */
[----:B------:R-:W-:-:S07]  /*13a0*/  IMAD.U32 R0, RZ, RZ, UR5 ;  /* 0x00000005ff007e24 */ /* 0x000fce000f8e00ff */
.L_x_18:
[----:B------:R-:W1:Y:S01]  /*13b0*/  S2UR UR36, SR_CTAID.Z ;  /* 0x00000000002479c3 */ /* 0x000e620000002700 */
[----:B------:R-:W-:Y:S01]  /*13c0*/  UISETP.GE.AND UP0, UPT, UR21, 0x1, UPT ;  /* 0x000000011500788c */ /* 0x000fe2000bf06270 */
[----:B------:R-:W-:-:S08]  /*13d0*/  UMOV UR25, 0x5 ;  /* 0x0000000500197882 */ /* 0x000fd00000000000 */
[----:B------:R-:W-:Y:S05]  /*13e0*/  BRA.U !UP0, `(.L_x_19) ;  /* 0x0000000108d47547 */ /* 0x000fea000b800000 */
[----:B------:R-:W2:Y:S01]  /*13f0*/  LDCU.128 UR16, c[0x0][0xf10] ;  /* 0x0001e200ff1077ac */ /* 0x000ea20008000c00 */
[----:B------:R-:W3:Y:S01]  /*1400*/  LDCU UR6, c[0x0][0x370] ;  /* 0x00006e00ff0677ac */ /* 0x000ee20008000800 */
[----:B------:R-:W4:Y:S01]  /*1410*/  LDCU UR7, c[0x0][0x374] ;  /* 0x00006e80ff0777ac */ /* 0x000f220008000800 */
[----:B------:R-:W1:Y:S01]  /*1420*/  LDCU UR22, c[0x0][0xf0c] ;  /* 0x0001e180ff1677ac */ /* 0x000e620008000800 */
[----:B------:R-:W1:Y:S01]  /*1430*/  LDCU UR23, c[0x0][0xf20] ;  /* 0x0001e400ff1777ac */ /* 0x000e620008000800 */
[----:B------:R-:W1:Y:S01]  /*1440*/  LDCU.64 UR8, c[0x0][0xf28] ;  /* 0x0001e500ff0877ac */ /* 0x000e620008000a00 */
[----:B--2---:R-:W-:Y:S02]  /*1450*/  UISETP.NE.AND UP3, UPT, UR18, 0x1, UPT ;  /* 0x000000011200788c */ /* 0x004fe4000bf65270 */
[----:B----4-:R-:W-:Y:S02]  /*1460*/  UIMAD.WIDE.U32 UR10, UR7, UR19, URZ ;  /* 0x00000013070a72a5 */ /* 0x010fe4000f8e00ff */
[----:B---3--:R-:W-:-:S02]  /*1470*/  UIMAD.WIDE.U32 UR12, UR6, UR16, URZ ;  /* 0x00000010060c72a5 */ /* 0x008fc4000f8e00ff */
[----:B-1----:R-:W-:Y:S02]  /*1480*/  UISETP.NE.AND UP0, UPT, UR22, 0x1, UPT ;  /* 0x000000011600788c */ /* 0x002fe4000bf05270 */
[----:B------:R-:W-:Y:S01]  /*1490*/  UIMAD.WIDE.U32 UR4, UR27, UR16, URZ ;  /* 0x000000101b0472a5 */ /* 0x000fe2000f8e00ff */
[----:B------:R-:W-:Y:S02]  /*14a0*/  UMOV UR10, UR11 ;  /* 0x0000000b000a7c82 */ /* 0x000fe40008000000 */
[----:B------:R-:W-:Y:S01]  /*14b0*/  UMOV UR12, UR13 ;  /* 0x0000000d000c7c82 */ /* 0x000fe20008000000 */
[----:B------:R-:W-:Y:S02]  /*14c0*/  @UP3 USHF.R.U32.HI UR7, URZ, UR23, UR10 ;  /* 0x00000017ff073299 */ /* 0x000fe4000801160a */
[----:B------:R-:W-:Y:S01]  /*14d0*/  UISETP.NE.AND UP2, UPT, UR21, 0x1, UPT ;  /* 0x000000011500788c */ /* 0x000fe2000bf45270 */
[----:B------:R-:W-:Y:S02]  /*14e0*/  UMOV UR4, UR5 ;  /* 0x0000000500047c82 */ /* 0x000fe40008000000 */
[----:B------:R-:W-:-:S02]  /*14f0*/  @UP0 USHF.R.U32.HI UR6, URZ, UR17, UR12 ;  /* 0x00000011ff060299 */ /* 0x000fc4000801160c */
[----:B------:R-:W-:Y:S02]  /*1500*/  USHF.R.U32.HI UR4, URZ, UR17, UR4 ;  /* 0x00000011ff047299 */ /* 0x000fe40008011604 */
[----:B------:R-:W-:Y:S02]  /*1510*/  UIMAD.WIDE.U32 UR12, UR26, UR19, URZ ;  /* 0x000000131a0c72a5 */ /* 0x000fe4000f8e00ff */
[----:B------:R-:W-:Y:S02]  /*1520*/  UIMAD.WIDE.U32 UR10, UR7, UR8, URZ ;  /* 0x00000008070a72a5 */ /* 0x000fe4000f8e00ff */
[----:B------:R-:W-:Y:S02]  /*1530*/  UIMAD.WIDE.U32 UR14, UR6, UR8, URZ ;  /* 0x00000008060e72a5 */ /* 0x000fe4000f8e00ff */
[----:B------:R-:W-:-:S03]  /*1540*/  USEL UR5, UR27, UR4, !UP0 ;  /* 0x000000041b057287 */ /* 0x000fc6000c000000 */
[----:B------:R-:W-:Y:S01]  /*1550*/  UMOV UR4, UR13 ;  /* 0x0000000d00047c82 */ /* 0x000fe20008000000 */
[----:B------:R-:W-:Y:S01]  /*1560*/  UMOV UR10, UR11 ;  /* 0x0000000b000a7c82 */ /* 0x000fe20008000000 */
[----:B------:R-:W-:Y:S02]  /*1570*/  USHF.R.U32.HI UR4, URZ, UR23, UR4 ;  /* 0x00000017ff047299 */ /* 0x000fe40008011604 */
[----:B------:R-:W-:Y:S01]  /*1580*/  @UP2 USHF.R.U32.HI UR7, URZ, UR9, UR10 ;  /* 0x00000009ff072299 */ /* 0x000fe2000801160a */
[----:B------:R-:W-:Y:S01]  /*1590*/  UMOV UR14, UR15 ;  /* 0x0000000f000e7c82 */ /* 0x000fe20008000000 */
[----:B------:R-:W-:Y:S02]  /*15a0*/  USEL UR4, UR26, UR4, !UP3 ;  /* 0x000000041a047287 */ /* 0x000fe4000d800000 */
[----:B------:R-:W-:Y:S02]  /*15b0*/  @UP2 USHF.R.U32.HI UR6, URZ, UR9, UR14 ;  /* 0x00000009ff062299 */ /* 0x000fe4000801160e */
[----:B------:R-:W-:-:S02]  /*15c0*/  UIMAD UR7, UR7, UR21, URZ ;  /* 0x00000015070772a4 */ /* 0x000fc4000f8e02ff */
[----:B------:R-:W-:Y:S02]  /*15d0*/  UIMAD UR12, UR6, UR21, URZ ;  /* 0x00000015060c72a4 */ /* 0x000fe4000f8e02ff */
[----:B------:R-:W-:Y:S02]  /*15e0*/  UISETP.GE.AND UP0, UPT, UR4, UR7, UPT ;  /* 0x000000070400728c */ /* 0x000fe4000bf06270 */
[----:B------:R-:W-:Y:S02]  /*15f0*/  UIMAD.WIDE.U32 UR10, UR4, UR8, URZ ;  /* 0x00000008040a72a5 */ /* 0x000fe4000f8e00ff */
[----:B------:R-:W-:Y:S02]  /*1600*/  UISETP.GE.OR UP0, UPT, UR5, UR12, UP0 ;  /* 0x0000000c0500728c */ /* 0x000fe40008706670 */
[----:B------:R-:W-:Y:S02]  /*1610*/  UIMAD.WIDE.U32 UR12, UR5, UR8, URZ ;  /* 0x00000008050c72a5 */ /* 0x000fe4000f8e00ff */
[----:B------:R-:W-:Y:S01]  /*1620*/  UIADD3 UR10, UPT, UPT, -UR4, URZ, URZ ;  /* 0x000000ff040a7290 */ /* 0x000fe2000fffe1ff */
[----:B------:R-:W-:Y:S01]  /*1630*/  UMOV UR8, UR11 ;  /* 0x0000000b00087c82 */ /* 0x000fe20008000000 */
[----:B------:R-:W-:-:S02]  /*1640*/  UIADD3 UR11, UPT, UPT, -UR5, URZ, URZ ;  /* 0x000000ff050b7290 */ /* 0x000fc4000fffe1ff */
[----:B------:R-:W-:-:S03]  /*1650*/  USHF.R.U32.HI UR8, URZ, UR9, UR8 ;  /* 0x00000009ff087299 */ /* 0x000fc60008011608 */
[----:B------:R-:W-:Y:S01]  /*1660*/  @!UP0 UMOV UR7, UR13 ;  /* 0x0000000d00078c82 */ /* 0x000fe20008000000 */
[----:B------:R-:W-:Y:S02]  /*1670*/  UIMAD UR26, UR18, UR10, UR26 ;  /* 0x0000000a121a72a4 */ /* 0x000fe4000f8e021a */
[----:B------:R-:W-:Y:S02]  /*1680*/  USEL UR8, UR4, UR8, !UP2 ;  /* 0x0000000804087287 */ /* 0x000fe4000d000000 */
[----:B------:R-:W-:Y:S02]  /*1690*/  @!UP0 USHF.R.U32.HI UR7, URZ, UR9, UR7 ;  /* 0x00000009ff078299 */ /* 0x000fe40008011607 */
[----:B------:R-:W-:Y:S02]  /*16a0*/  UIADD3 UR9, UPT, UPT, -UR8, URZ, URZ ;  /* 0x000000ff08097290 */ /* 0x000fe4000fffe1ff */
[----:B------:R-:W-:Y:S02]  /*16b0*/  @!UP0 USEL UR7, UR5, UR7, !UP2 ;  /* 0x0000000705078287 */ /* 0x000fe4000d000000 */
[----:B------:R-:W-:-:S02]  /*16c0*/  UIMAD UR9, UR21, UR9, UR4 ;  /* 0x00000009150972a4 */ /* 0x000fc4000f8e0204 */
[----:B------:R-:W-:Y:S02]  /*16d0*/  @!UP0 UIADD3 UR8, UPT, UPT, UR8, -UR7, URZ ;  /* 0x8000000708088290 */ /* 0x000fe4000fffe0ff */
[----:B------:R-:W-:Y:S02]  /*16e0*/  @!UP0 UIMAD UR6, UR9, UR6, UR7 ;  /* 0x00000006090682a4 */ /* 0x000fe4000f8e0207 */
[----:B------:R-:W-:Y:S02]  /*16f0*/  @!UP0 UIMAD UR4, UR8, UR21, UR5 ;  /* 0x00000015080482a4 */ /* 0x000fe4000f8e0205 */
[----:B------:R-:W-:Y:S02]  /*1700*/  UIMAD UR27, UR22, UR11, UR27 ;  /* 0x0000000b161b72a4 */ /* 0x000fe4000f8e021b */
[----:B------:R-:W-:Y:S01]  /*1710*/  UIMAD UR26, UR4, UR18, UR26 ;  /* 0x00000012041a72a4 */ /* 0x000fe2000f8e021a */
[----:B------:R-:W-:Y:S02]  /*1720*/  @!UP0 UMOV UR5, UR6 ;  /* 0x0000000600058c82 */ /* 0x000fe40008000000 */
[----:B------:R-:W-:-:S12]  /*1730*/  UIMAD UR27, UR5, UR22, UR27 ;  /* 0x00000016051b72a4 */ /* 0x000fd8000f8e021b */
.L_x_19:
[----:B------:R-:W-:Y:S02]  /*1740*/  UISETP.NE.AND UP2, UPT, UR24, 0x1, UPT ;  /* 0x000000011800788c */ /* 0x000fe4000bf45270 */
[----:B------:R-:W-:Y:S02]  /*1750*/  ULOP3.LUT UR37, UR37, 0x180, URZ, 0xc0, !UPT ;  /* 0x0000018025257892 */ /* 0x000fe4000f8ec0ff */
[----:B------:R-:W-:Y:S02]  /*1760*/  ULOP3.LUT UR39, UR39, 0xffff, URZ, 0xc0, !UPT ;  /* 0x0000ffff27277892 */ /* 0x000fe4000f8ec0ff */
[----:B------:R-:W-:Y:S02]  /*1770*/  UISETP.NE.AND UP0, UPT, UR20, 0x2, UPT ;  /* 0x000000021400788c */ /* 0x000fe4000bf05270 */
[----:B------:R-:W-:Y:S02]  /*1780*/  ULOP3.LUT UR63, UR61, 0x1, URZ, 0xc0, !UPT ;  /* 0x000000013d3f7892 */ /* 0x000fe4000f8ec0ff */
[----:B------:R-:W-:-:S02]  /*1790*/  ULOP3.LUT UR48, UR48, 0x800, URZ, 0xc0, !UPT ;  /* 0x0000080030307892 */ /* 0x000fc4000f8ec0ff */
[----:B------:R-:W-:Y:S02]  /*17a0*/  USHF.R.U32.HI UR10, URZ, 0x1, UR37 ;  /* 0x00000001ff0a7899 */ /* 0x000fe40008011625 */
[----:B------:R-:W-:Y:S01]  /*17b0*/  USHF.L.U32 UR39, UR25, UR39, URZ ;  /* 0x0000002719277299 */ /* 0x000fe200080006ff */
[----:B------:R-:W-:Y:S11]  /*17c0*/  BRA.U UP2, `(.L_x_20) ;  /* 0x0000000102407547 */ /* 0x000ff6000b800000 */
[----:B------:R-:W2:Y:S01]  /*17d0*/  LDCU.128 UR12, c[0x0][0xf10] ;  /* 0x0001e200ff0c77ac */ /* 0x000ea20008000c00 */
[----:B------:R-:W3:Y:S01]  /*17e0*/  LDCU UR8, c[0x0][0xf0c] ;  /* 0x0001e180ff0877ac */ /* 0x000ee20008000800 */
[----:B------:R-:W4:Y:S01]  /*17f0*/  LDCU UR9, c[0x0][0xf20] ;  /* 0x0001e400ff0977ac */ /* 0x000f220008000800 */
[----:B--2---:R-:W-:Y:S02]  /*1800*/  UIMAD.WIDE.U32 UR4, UR27, UR12, URZ ;  /* 0x0000000c1b0472a5 */ /* 0x004fe4000f8e00ff */
[----:B------:R-:W-:Y:S02]  /*1810*/  UIMAD.WIDE.U32 UR6, UR26, UR15, URZ ;  /* 0x0000000f1a0672a5 */ /* 0x000fe4000f8e00ff */
[----:B---3--:R-:W-:Y:S02]  /*1820*/  UISETP.NE.AND UP2, UPT, UR8, 0x1, UPT ;  /* 0x000000010800788c */ /* 0x008fe4000bf45270 */
[----:B------:R-:W-:-:S03]  /*1830*/  USHF.R.U32.HI UR5, URZ, UR13, UR5 ;  /* 0x0000000dff057299 */ /* 0x000fc60008011605 */
[----:B------:R-:W-:Y:S01]  /*1840*/  UMOV UR4, UR7 ;  /* 0x0000000700047c82 */ /* 0x000fe20008000000 */
[----:B------:R-:W-:Y:S02]  /*1850*/  USEL UR5, UR27, UR5, !UP2 ;  /* 0x000000051b057287 */ /* 0x000fe4000d000000 */
[----:B------:R-:W-:Y:S02]  /*1860*/  UISETP.NE.AND UP2, UPT, UR14, 0x1, UPT ;  /* 0x000000010e00788c */ /* 0x000fe4000bf45270 */
[----:B----4-:R-:W-:-:S04]  /*1870*/  USHF.R.U32.HI UR4, URZ, UR9, UR4 ;  /* 0x00000009ff047299 */ /* 0x010fc80008011604 */
[----:B------:R-:W-:-:S04]  /*1880*/  USEL UR4, UR26, UR4, !UP2 ;  /* 0x000000041a047287 */ /* 0x000fc8000d000000 */
[----:B------:R-:W-:Y:S02]  /*1890*/  UIADD3 UR6, UPT, UPT, UR5, -UR4, URZ ;  /* 0x8000000405067290 */ /* 0x000fe4000fffe0ff */
[----:B------:R-:W-:Y:S02]  /*18a0*/  UIADD3 UR4, UPT, UPT, -UR5, UR4, URZ ;  /* 0x0000000405047290 */ /* 0x000fe4000fffe1ff */
[----:B------:R-:W-:Y:S02]  /*18b0*/  UIMAD UR26, UR6, UR14, UR26 ;  /* 0x0000000e061a72a4 */ /* 0x000fe4000f8e021a */
[----:B------:R-:W-:-:S12]  /*18c0*/  UIMAD UR27, UR4, UR8, UR27 ;  /* 0x00000008041b72a4 */ /* 0x000fd8000f8e021b */
.L_x_20:
[----:B------:R-:W-:Y:S05]  /*18d0*/  BRA.U !UP6, `(.L_x_21) ;  /* 0x000000010e0c7547 */ /* 0x000fea000b800000 */
[----:B------:R-:W-:Y:S01]  /*18e0*/  UCGABAR_WAIT ;  /* 0x0000000000007dc7 */ /* 0x000fe20008000000 */
[----:B------:R-:W-:Y:S01]  /*18f0*/  CCTL.IVALL ;  /* 0x00000000ff00798f */ /* 0x000fe20002000000 */
[----:B------:R-:W-:Y:S05]  /*1900*/  BRA `(.L_x_22) ;  /* 0x0000000000047947 */ /* 0x000fea0003800000 */
.L_x_21:
[----:B------:R-:W-:Y:S06]  /*1910*/  BAR.SYNC.DEFER_BLOCKING 0x0 ;  /* 0x0000000000007b1d */ /* 0x000fec0000010000 */
.L_x_22:
[----:B------:R-:W-:Y:S05]  /*1920*/  BRA.U UP0, `(.L_x_23) ;  /* 0x0000001900547547 */ /* 0x000fea000b800000 */
[----:B------:R-:W2:Y:S01]  /*1930*/  LDCU UR6, c[0x0][0x38c] ;  /* 0x00007180ff0677ac */ /* 0x000ea20008000800 */
[----:B------:R-:W3:Y:S01]  /*1940*/  S2UR UR8, SR_CgaCtaId ;  /* 0x00000000000879c3 */ /* 0x000ee20000008800 */
[----:B------:R-:W-:Y:S01]  /*1950*/  PLOP3.LUT P2, PT, PT, PT, UP4, 0x80, 0x8 ;  /* 0x000000000008781c */ /* 0x000fe20003f4f048 */
[----:B------:R-:W-:Y:S01]  /*1960*/  IMAD.MOV.U32 R12, RZ, RZ, 0x1 ;  /* 0x00000001ff0c7424 */ /* 0x000fe200078e00ff */
[----:B------:R-:W-:Y:S01]  /*1970*/  UMOV UR7, 0x400 ;  /* 0x0000040000077882 */ /* 0x000fe20000000000 */
[----:B------:R-:W-:Y:S01]  /*1980*/  UISETP.NE.AND UP1, UPT, UR20, URZ, UPT ;  /* 0x000000ff1400728c */ /* 0x000fe2000bf25270 */
[----:B------:R-:W-:Y:S02]  /*1990*/  ISETP.NE.AND P3, PT, R3, RZ, P4 ;  /* 0x000000ff0300720c */ /* 0x000fe40002765270 */
[----:B------:R-:W-:Y:S02]  /*19a0*/  CS2R R10, SRZ ;  /* 0x00000000000a7805 */ /* 0x000fe4000001ff00 */
[----:B------:R-:W-:Y:S01]  /*19b0*/  PLOP3.LUT P2, PT, P2, PT, PT, 0x8, 0x80 ;  /* 0x000000000080781c */ /* 0x000fe2000174e170 */
[----:B------:R-:W-:Y:S01]  /*19c0*/  IMAD.MOV.U32 R9, RZ, RZ, RZ ;  /* 0x000000ffff097224 */ /* 0x000fe200078e00ff */
[----:B------:R-:W4:Y:S01]  /*19d0*/  LDCU UR55, c[0x0][0x370] ;  /* 0x00006e00ff3777ac */ /* 0x000f220008000800 */
[----:B------:R-:W-:Y:S01]  /*19e0*/  IMAD.MOV.U32 R8, RZ, RZ, 0x1 ;  /* 0x00000001ff087424 */ /* 0x000fe200078e00ff */
[----:B------:R-:W1:Y:S01]  /*19f0*/  LDCU.64 UR30, c[0x0][0x348] ;  /* 0x00006900ff1e77ac */ /* 0x000e620008000a00 */
[----:B--2---:R-:W-:-:S02]  /*1a00*/  UIADD3 UR5, UPT, UPT, UR6, 0x7f, URZ ;  /* 0x0000007f06057890 */ /* 0x004fc4000fffe0ff */
[----:B------:R-:W-:Y:S02]  /*1a10*/  UIADD3 UR62, UPT, UPT, UR6, 0xfe, URZ ;  /* 0x000000fe063e7890 */ /* 0x000fe4000fffe0ff */
[----:B------:R-:W-:Y:S01]  /*1a20*/  USHF.R.S32.HI UR4, URZ, 0x1f, UR5 ;  /* 0x0000001fff047899 */ /* 0x000fe20008011405 */
[----:B------:R-:W2:Y:S03]  /*1a30*/  LDCU UR54, c[0x0][0x374] ;  /* 0x00006e80ff3677ac */ /* 0x000ea60008000800 */
[----:B------:R-:W-:Y:S02]  /*1a40*/  ULEA.HI UR4, UR4, UR5, URZ, 0x7 ;  /* 0x0000000504047291 */ /* 0x000fe4000f8f38ff */
[----:B------:R-:W-:Y:S02]  /*1a50*/  USHF.L.U32 UR5, UR63, 0x5, URZ ;  /* 0x000000053f057899 */ /* 0x000fe400080006ff */
[----:B------:R-:W-:-:S02]  /*1a60*/  USHF.R.S32.HI UR57, URZ, 0x7, UR4 ;  /* 0x00000007ff397899 */ /* 0x000fc40008011404 */
[----:B------:R-:W-:Y:S02]  /*1a70*/  UIADD3 UR4, UPT, UPT, UR6, -0x1, URZ ;  /* 0xffffffff06047890 */ /* 0x000fe4000fffe0ff */
[----:B------:R-:W-:Y:S02]  /*1a80*/  UISETP.LT.U32.AND UP0, UPT, UR57, 0x9, UPT ;  /* 0x000000093900788c */ /* 0x000fe4000bf01070 */
[----:B------:R-:W-:Y:S02]  /*1a90*/  UISETP.GE.U32.AND UP2, UPT, UR4, -0xff, UPT ;  /* 0xffffff010400788c */ /* 0x000fe4000bf46070 */
[----:B------:R-:W-:Y:S02]  /*1aa0*/  USEL UR56, UR57, 0x9, UP0 ;  /* 0x0000000939387887 */ /* 0x000fe40008000000 */
[----:B---3--:R-:W-:Y:S02]  /*1ab0*/  ULEA UR7, UR8, UR7, 0x18 ;  /* 0x0000000708077291 */ /* 0x008fe4000f8ec0ff */
[----:B------:R-:W-:-:S02]  /*1ac0*/  UIADD3 UR4, UPT, UPT, UR56, -0x1, URZ ;  /* 0xffffffff38047890 */ /* 0x000fc4000fffe0ff */
[----:B------:R-:W-:Y:S02]  /*1ad0*/  ULEA.HI UR59, UR48, UR5, URZ, 0x19 ;  /* 0x00000005303b7291 */ /* 0x000fe4000f8fc8ff */
[----:B------:R-:W-:Y:S02]  /*1ae0*/  USEL UR38, UR40, 0x2, UP1 ;  /* 0x0000000228267887 */ /* 0x000fe40008800000 */
[----:B------:R-:W-:Y:S02]  /*1af0*/  @UP2 UIADD3 UR4, UPT, UPT, UR56, URZ, URZ ;  /* 0x000000ff38042290 */ /* 0x000fe4000fffe0ff */
[----:B------:R-:W-:Y:S02]  /*1b00*/  UIADD3 UR50, UPT, UPT, UR7, 0x2a400, UR48 ;  /* 0x0002a40007327890 */ /* 0x000fe4000fffe030 */
[----:B------:R-:W-:Y:S02]  /*1b10*/  UIADD3 UR60, UPT, UPT, UR57, -UR56, URZ ;  /* 0x80000038393c7290 */ /* 0x000fe4000fffe0ff */
[----:B------:R-:W-:-:S02]  /*1b20*/  UIADD3 UR49, UPT, UPT, UR4, 0x1, URZ ;  /* 0x0000000104317890 */ /* 0x000fc4000fffe0ff */
[----:B------:R-:W-:Y:S01]  /*1b30*/  UIADD3 UR58, UPT, UPT, -UR4, URZ, URZ ;  /* 0x000000ff043a7290 */ /* 0x000fe2000fffe1ff */
[----:B-12-4-:R-:W-:-:S11]  /*1b40*/  UMOV UR14, URZ ;  /* 0x000000ff000e7c82 */ /* 0x016fd60008000000 */
.L_x_47:
[----:B-1----:R-:W1:Y:S02]  /*1b50*/  S2UR UR4, SR_CgaCtaId ;  /* 0x00000000000479c3 */ /* 0x002e640000008800 */
[----:B-1----:R-:W-:-:S09]  /*1b60*/  UISETP.NE.AND UP0, UPT, UR4, URZ, UPT ;  /* 0x000000ff0400728c */ /* 0x002fd2000bf05270 */
[----:B---3--:R-:W-:Y:S05]  /*1b70*/  BRA.U UP0, `(.L_x_24) ;  /* 0x0000000100287547 */ /* 0x008fea000b800000 */
[----:B------:R-:W-:Y:S02]  /*1b80*/  LEA R0, R9, UR7, 0x3 ;  /* 0x0000000709007c11 */ /* 0x000fe4000f8e18ff */
[----:B------:R-:W-:-:S04]  /*1b90*/  SHF.L.U32 R3, R8, 0x1f, RZ ;  /* 0x0000001f08037819 */ /* 0x000fc800000006ff */
[----:B------:R-:W1:Y:S02]  /*1ba0*/  SYNCS.PHASECHK.TRANS64.TRYWAIT P0, [R0+URZ+0x120], R3 ;  /* 0x00012003000075a7 */ /* 0x000e6400080011ff */
[----:B-1----:R-:W-:Y:S05]  /*1bb0*/  @!P0 BRA `(.L_x_25) ;  /* 0x0000007400848947 */ /* 0x002fea0003800000 */
.L_x_143:
[----:B------:R2:W-:Y:S01]  /*1bc0*/  SYNCS.ARRIVE.TRANS64.A1T0 RZ, [R0+URZ+0x110], RZ ;  /* 0x000110ff00ff79a7 */ /* 0x0005e200081000ff */
[----:B------:R-:W-:-:S05]  /*1bd0*/  VIADD R9, R9, 0x1 ;  /* 0x0000000109097836 */ /* 0x000fca0000000000 */
[----:B------:R-:W-:-:S04]  /*1be0*/  ISETP.NE.AND P0, PT, R9, 0x2, PT ;  /* 0x000000020900780c */ /* 0x000fc80003f05270 */
[----:B-1----:R-:W-:Y:S02]  /*1bf0*/  SEL R3, RZ, 0x1, P0 ;  /* 0x00000001ff037807 */ /* 0x002fe40000000000 */
[----:B------:R-:W-:Y:S02]  /*1c00*/  SEL R9, R9, RZ, P0 ;  /* 0x000000ff09097207 */ /* 0x000fe40000000000 */
[----:B------:R-:W-:Y:S02]  /*1c10*/  LOP3.LUT R8, R8, R3, RZ, 0x3c, !PT ;  /* 0x0000000308087212 */ /* 0x000fe400078e3cff */
.L_x_24:
[----:B------:R-:W-:Y:S01]  /*1c20*/  ULEA UR4, UR14, UR7, 0x3 ;  /* 0x000000070e047291 */ /* 0x000fe2000f8e18ff */
[----:B--2---:R-:W-:Y:S01]  /*1c30*/  SHF.L.U32 R0, R12, 0x1f, RZ ;  /* 0x0000001f0c007819 */ /* 0x004fe200000006ff */
[----:B------:R-:W-:Y:S02]  /*1c40*/  UISETP.GE.U32.AND UP0, UPT, UR62, 0xff, UPT ;  /* 0x000000ff3e00788c */ /* 0x000fe4000bf06070 */
[----:B------:R-:W-:Y:S02]  /*1c50*/  ULEA.HI UR11, UR26, UR26, URZ, 0x1 ;  /* 0x0000001a1a0b7291 */ /* 0x000fe4000f8f08ff */
[----:B------:R-:W-:Y:S02]  /*1c60*/  ULEA UR43, UR26, UR59, 0x6 ;  /* 0x0000003b1a2b7291 */ /* 0x000fe4000f8e30ff */
[----:B------:R-:W-:Y:S01]  /*1c70*/  USHF.R.S32.HI UR11, URZ, 0x1, UR11 ;  /* 0x00000001ff0b7899 */ /* 0x000fe2000801140b */
[----:B------:R1:W2:Y:S01]  /*1c80*/  SYNCS.PHASECHK.TRANS64.TRYWAIT P1, [UR4+0x48], R0 ;  /* 0x00004800ff0075a7 */ /* 0x0002a20008021104 */
[----:B------:R-:W-:Y:S01]  /*1c90*/  ULEA.HI UR4, UR27, UR27, URZ, 0x1 ;  /* 0x0000001b1b047291 */ /* 0x000fe2000f8f08ff */
[----:B------:R-:W-:-:S03]  /*1ca0*/  UMOV UR20, URZ ;  /* 0x000000ff00147c82 */ /* 0x000fc60008000000 */
[----:B------:R-:W-:Y:S02]  /*1cb0*/  USHF.L.U32 UR5, UR4, 0x7, URZ ;  /* 0x0000000704057899 */ /* 0x000fe400080006ff */
[----:B------:R-:W-:Y:S02]  /*1cc0*/  ULOP3.LUT UR27, UR4, 0xfffffffe, URZ, 0xc0, !UPT ;  /* 0xfffffffe041b7892 */ /* 0x000fe4000f8ec0ff */
[----:B------:R-:W-:Y:S02]  /*1cd0*/  ULOP3.LUT UR5, UR5, 0xffffff00, URZ, 0xc0, !UPT ;  /* 0xffffff0005057892 */ /* 0x000fe4000f8ec0ff */
[----:B------:R-:W-:Y:S02]  /*1ce0*/  ULOP3.LUT UR27, UR27, 0x1, UR61, 0xf8, !UPT ;  /* 0x000000011b1b7892 */ /* 0x000fe4000f8ef83d */
[----:B------:R-:W-:Y:S01]  /*1cf0*/  ULEA UR35, UR63, UR5, 0x7 ;  /* 0x000000053f237291 */ /* 0x000fe2000f8e38ff */
[----:B------:R-:W-:Y:S11]  /*1d00*/  BRA.U !UP0, `(.L_x_26) ;  /* 0x0000000508247547 */ /* 0x000ff6000b800000 */
[----:B------:R-:W-:Y:S01]  /*1d10*/  UMOV UR15, UR58 ;  /* 0x0000003a000f7c82 */ /* 0x000fe20008000000 */
[----:B------:R-:W-:Y:S01]  /*1d20*/  UMOV UR4, UR14 ;  /* 0x0000000e00047c82 */ /* 0x000fe20008000000 */
[----:B------:R-:W-:Y:S01]  /*1d30*/  UMOV UR28, 0xffffffff ;  /* 0xffffffff001c7882 */ /* 0x000fe20000000000 */
[----:B------:R-:W-:-:S05]  /*1d40*/  UMOV UR34, URZ ;  /* 0x000000ff00227c82 */ /* 0x000fca0008000000 */
.L_x_34:
[----:B------:R-:W-:Y:S01]  /*1d50*/  ULEA UR5, UR4, UR7, 0x3 ;  /* 0x0000000704057291 */ /* 0x000fe2000f8e18ff */
[----:B--2---:R-:W-:Y:S01]  /*1d60*/  @P4 MOV R2, 0xa800 ;  /* 0x0000a80000024802 */ /* 0x004fe20000000f00 */
[----:B--23--:R-:W-:Y:S10]  /*1d70*/  @P1 BRA `(.L_x_27) ;  /* 0x00000000000c1947 */ /* 0x00cff40003800000 */
[----:B------:R-:W-:-:S04]  /*1d80*/  SHF.L.U32 R3, R12, 0x1f, RZ ;  /* 0x0000001f0c037819 */ /* 0x000fc800000006ff */
[----:B------:R-:W2:Y:S02]  /*1d90*/  SYNCS.PHASECHK.TRANS64.TRYWAIT P0, [UR5+0x48], R3 ;  /* 0x00004803ff0075a7 */ /* 0x000ea40008001105 */
[----:B--2---:R-:W-:Y:S05]  /*1da0*/  @!P0 BRA `(.L_x_28) ;  /* 0x00000074001c8947 */ /* 0x004fea0003800000 */
.L_x_27:
[----:B------:R2:W-:Y:S01]  /*1db0*/  @P4 SYNCS.ARRIVE.TRANS64 RZ, [UR5], R2 ;  /* 0x00000002ffff49a7 */ /* 0x0005e20008000005 */
[----:B------:R-:W-:Y:S02]  /*1dc0*/  ULOP3.LUT UR6, UR38, 0x2, URZ, 0xfc, !UPT ;  /* 0x0000000226067892 */ /* 0x000fe4000f8efcff */
[----:B------:R-:W-:Y:S02]  /*1dd0*/  UIADD3 UR15, UPT, UPT, UR15, 0x1, URZ ;  /* 0x000000010f0f7890 */ /* 0x000fe4000fffe0ff */
[----:B------:R-:W-:Y:S02]  /*1de0*/  UISETP.NE.AND UP0, UPT, UR6, 0x2, UPT ;  /* 0x000000020600788c */ /* 0x000fe4000bf05270 */
[----:B------:R-:W-:Y:S02]  /*1df0*/  UIADD3 UR28, UPT, UPT, UR28, 0x1, URZ ;  /* 0x000000011c1c7890 */ /* 0x000fe4000fffe0ff */
[----:B------:R-:W-:-:S05]  /*1e00*/  UISETP.NE.AND UP4, UPT, UR15, 0x1, UPT ;  /* 0x000000010f00788c */ /* 0x000fca000bf85270 */
[----:B------:R-:W-:Y:S05]  /*1e10*/  BRA.U UP0, `(.L_x_29) ;  /* 0x0000000100047547 */ /* 0x000fea000b800000 */
[----:B------:R-:W-:Y:S05]  /*1e20*/  BPT.TRAP 0x1 ;  /* 0x000000040000795c */ /* 0x000fea0000300000 */
.L_x_29:
[----:B------:R-:W-:Y:S04]  /*1e30*/  BSSY.RECONVERGENT B0, `(.L_x_30) ;  /* 0x0000003000007945 */ /* 0x000fe80003800200 */
[----:B------:R-:W-:Y:S05]  /*1e40*/  @!P3 BRA `(.L_x_31) ;  /* 0x000000000004b947 */ /* 0x000fea0003800000 */
[----:B------:R-:W-:Y:S05]  /*1e50*/  BPT.TRAP 0x1 ;  /* 0x000000040000795c */ /* 0x000fea0000300000 */
.L_x_31:
[----:B------:R-:W-:Y:S05]  /*1e60*/  BSYNC.RECONVERGENT B0 ;  /* 0x0000000000007941 */ /* 0x000fea0003800200 */
.L_x_30:
[----:B------:R-:W-:Y:S01]  /*1e70*/  UIADD3 UR6, UPT, UPT, UR4, 0x1, URZ ;  /* 0x0000000104067890 */ /* 0x000fe2000fffe0ff */
[----:B------:R-:W-:Y:S01]  /*1e80*/  BSSY.RECONVERGENT B0, `(.L_x_32) ;  /* 0x000002d000007945 */ /* 0x000fe20003800200 */
[----:B------:R-:W-:Y:S02]  /*1e90*/  ELECT P0, URZ, PT ;  /* 0x0000000000ff782f */ /* 0x000fe40003800000 */
[----:B------:R-:W-:-:S04]  /*1ea0*/  UISETP.NE.AND UP0, UPT, UR6, 0x9, UPT ;  /* 0x000000090600788c */ /* 0x000fc8000bf05270 */
[----:B------:R-:W-:Y:S02]  /*1eb0*/  USEL UR8, URZ, 0x1, UP0 ;  /* 0x00000001ff087887 */ /* 0x000fe40008000000 */
[----:B------:R-:W-:-:S04]  /*1ec0*/  USEL UR14, UR6, URZ, UP0 ;  /* 0x000000ff060e7287 */ /* 0x000fc80008000000 */
[----:B------:R-:W-:Y:S01]  /*1ed0*/  ULEA UR6, UR14, UR7, 0x3 ;  /* 0x000000070e067291 */ /* 0x000fe2000f8e18ff */
[----:B------:R-:W-:-:S04]  /*1ee0*/  LOP3.LUT R12, R12, UR8, RZ, 0x3c, !PT ;  /* 0x000000080c0c7c12 */ /* 0x000fc8000f8e3cff */
[----:B-1----:R-:W-:-:S04]  /*1ef0*/  SHF.L.U32 R0, R12, 0x1f, RZ ;  /* 0x0000001f0c007819 */ /* 0x002fc800000006ff */
[----:B------:R1:W3:Y:S01]  /*1f00*/  SYNCS.PHASECHK.TRANS64.TRYWAIT P1, [UR6+0x48], R0 ;  /* 0x00004800ff0075a7 */ /* 0x0002e20008021106 */
[----:B------:R-:W-:Y:S05]  /*1f10*/  @!P0 BRA `(.L_x_33) ;  /* 0x00000000008c8947 */ /* 0x000fea0003800000 */
[----:B------:R-:W-:Y:S02]  /*1f20*/  USHF.L.U32 UR24, UR4, 0x9, URZ ;  /* 0x0000000904187899 */ /* 0x000fe400080006ff */
[----:B------:R-:W-:Y:S02]  /*1f30*/  ULEA UR32, UR4, UR7, 0xe ;  /* 0x0000000704207291 */ /* 0x000fe4000f8e70ff */
[----:B------:R-:W-:Y:S02]  /*1f40*/  UIADD3 UR22, UP3, UPT, UR30, 0x80, URZ ;  /* 0x000000801e167890 */ /* 0x000fe4000ff7e0ff */
[----:B------:R-:W-:Y:S02]  /*1f50*/  ULEA UR40, UR4, UR48, 0xc ;  /* 0x0000003004287291 */ /* 0x000fe4000f8e60ff */
[----:B------:R-:W-:Y:S02]  /*1f60*/  UIADD3 UR20, UP2, UPT, UR30, 0x180, URZ ;  /* 0x000001801e147890 */ /* 0x000fe4000ff5e0ff */
[----:B------:R-:W-:-:S02]  /*1f70*/  UIADD3 UR18, UP1, UPT, UR30, 0x280, URZ ;  /* 0x000002801e127890 */ /* 0x000fc4000ff3e0ff */
[----:B------:R-:W-:Y:S02]  /*1f80*/  UIADD3 UR16, UP0, UPT, UR30, 0x380, URZ ;  /* 0x000003801e107890 */ /* 0x000fe4000ff1e0ff */
[----:B------:R-:W-:Y:S02]  /*1f90*/  ULOP3.LUT UR8, UR24, UR37, URZ, 0xfc, !UPT ;  /* 0x0000002518087292 */ /* 0x000fe4000f8efcff */
[----:B------:R-:W-:Y:S02]  /*1fa0*/  ULOP3.LUT UR33, UR5, 0xfefffff8, URZ, 0xc0, !UPT ;  /* 0xfefffff805217892 */ /* 0x000fe4000f8ec0ff */
[----:B------:R-:W-:Y:S02]  /*1fb0*/  UIADD3.X UR23, UPT, UPT, URZ, UR31, URZ, UP3, !UPT ;  /* 0x0000001fff177290 */ /* 0x000fe40009ffe4ff */
[----:B------:R-:W-:Y:S02]  /*1fc0*/  UIADD3 UR32, UPT, UPT, UR32, 0x6400, URZ ;  /* 0x0000640020207890 */ /* 0x000fe4000fffe0ff */
[----:B------:R-:W-:-:S02]  /*1fd0*/  UIADD3.X UR21, UPT, UPT, URZ, UR31, URZ, UP2, !UPT ;  /* 0x0000001fff157290 */ /* 0x000fc400097fe4ff */
[----:B------:R-:W-:Y:S02]  /*1fe0*/  UIADD3 UR40, UPT, UPT, UR7, 0x2a400, UR40 ;  /* 0x0002a40007287890 */ /* 0x000fe4000fffe028 */
[----:B------:R-:W-:Y:S02]  /*1ff0*/  UPRMT UR6, URZ, 0x5410, UR39 ;  /* 0x00005410ff067896 */ /* 0x000fe40008000027 */
[----:B------:R-:W-:Y:S02]  /*2000*/  UIADD3.X UR19, UPT, UPT, URZ, UR31, URZ, UP1, !UPT ;  /* 0x0000001fff137290 */ /* 0x000fe40008ffe4ff */
[----:B------:R-:W-:Y:S02]  /*2010*/  UIADD3 UR24, UPT, UPT, UR7, 0x33400, UR24 ;  /* 0x0003340007187890 */ /* 0x000fe4000fffe018 */
[----:B------:R-:W-:Y:S02]  /*2020*/  UIADD3.X UR17, UPT, UPT, URZ, UR31, URZ, UP0, !UPT ;  /* 0x0000001fff117290 */ /* 0x000fe400087fe4ff */
[----:B------:R-:W-:Y:S01]  /*2030*/  UIADD3 UR8, UPT, UPT, UR7, 0x34600, UR8 ;  /* 0x0003460007087890 */ /* 0x000fe2000fffe008 */
[----:B------:R-:W-:Y:S01]  /*2040*/  UMOV UR46, 0x0 ;  /* 0x00000000002e7882 */ /* 0x000fe20000000000 */
[----:B------:R-:W-:Y:S01]  /*2050*/  UMOV UR47, 0x10000000 ;  /* 0x10000000002f7882 */ /* 0x000fe20000000000 */
[----:B------:R-:W-:Y:S01]  /*2060*/  UMOV UR42, UR34 ;  /* 0x00000022002a7c82 */ /* 0x000fe20008000000 */
[----:B------:R-:W-:Y:S01]  /*2070*/  UMOV UR44, UR36 ;  /* 0x00000024002c7c82 */ /* 0x000fe20008000000 */
[----:B------:R-:W-:Y:S01]  /*2080*/  UMOV UR41, UR33 ;  /* 0x0000002100297c82 */ /* 0x000fe20008000000 */
[----:B------:R-:W-:Y:S01]  /*2090*/  UMOV UR26, URZ ;  /* 0x000000ff001a7c82 */ /* 0x000fe20008000000 */
[----:B------:R-:W-:Y:S01]  /*20a0*/  UMOV UR29, UR36 ;  /* 0x00000024001d7c82 */ /* 0x000fe20008000000 */
[----:B------:R-:W-:Y:S01]  /*20b0*/  UMOV UR25, UR33 ;  /* 0x0000002100197c82 */ /* 0x000fe20008000000 */
[----:B------:R4:W-:Y:S01]  /*20c0*/  UTMALDG.3D.2CTA [UR32], [UR22], desc[UR46] ;  /* 0x00002e20160075b4 */ /* 0x0009e20008211000 */
[----:B------:R-:W-:Y:S01]  /*20d0*/  UMOV UR53, 0xf0000 ;  /* 0x000f000000357882 */ /* 0x000fe20000000000 */
[----:B------:R-:W-:Y:S01]  /*20e0*/  UMOV UR12, UR28 ;  /* 0x0000001c000c7c82 */ /* 0x000fe20008000000 */
[----:B------:R-:W-:Y:S01]  /*20f0*/  UMOV UR13, UR36 ;  /* 0x00000024000d7c82 */ /* 0x000fe20008000000 */
[----:B------:R-:W-:Y:S01]  /*2100*/  UMOV UR9, UR33 ;  /* 0x0000002100097c82 */ /* 0x000fe20008000000 */
[----:B------:R4:W-:Y:S01]  /*2110*/  UTMALDG.3D.MULTICAST.2CTA [UR40], [UR20], UR6, desc[UR46] ;  /* 0x00002e28140073b4 */ /* 0x0009e20008211806 */
[----:B------:R4:W-:Y:S01]  /*2120*/  UTMALDG.4D.2CTA [UR24], [UR18], desc[UR46] ;  /* 0x00002e18120075b4 */ /* 0x0009e20008219000 */
[----:B------:R4:W-:Y:S02]  /*2130*/  UTMALDG.4D.MULTICAST.2CTA [UR8], [UR16], UR53, desc[UR46] ;  /* 0x00002e08100073b4 */ /* 0x0009e40008219835 */
[----:B----4-:R-:W-:Y:S01]  /*2140*/  NOP ;  /* 0x0000000000007918 */ /* 0x010fe20000000000 */
.L_x_33:
[----:B------:R-:W-:Y:S05]  /*2150*/  BSYNC.RECONVERGENT B0 ;  /* 0x0000000000007941 */ /* 0x000fea0003800200 */
.L_x_32:
[----:B------:R-:W-:Y:S01]  /*2160*/  UIADD3 UR34, UPT, UPT, UR34, 0x80, URZ ;  /* 0x0000008022227890 */ /* 0x000fe2000fffe0ff */
[----:B------:R-:W-:Y:S01]  /*2170*/  UMOV UR4, UR14 ;  /* 0x0000000e00047c82 */ /* 0x000fe20008000000 */
[----:B------:R-:W-:Y:S01]  /*2180*/  UMOV UR20, UR49 ;  /* 0x0000003100147c82 */ /* 0x000fe20008000000 */
[----:B------:R-:W-:Y:S09]  /*2190*/  BRA.U UP4, `(.L_x_34) ;  /* 0xfffffff904ec7547 */ /* 0x000ff2000b83ffff */
.L_x_26:
[----:B------:R-:W-:Y:S01]  /*21a0*/  ULEA UR4, UR14, UR7, 0x3 ;  /* 0x000000070e047291 */ /* 0x000fe2000f8e18ff */
[----:B-1----:R-:W-:Y:S01]  /*21b0*/  SHF.L.U32 R0, R12, 0x1f, RZ ;  /* 0x0000001f0c007819 */ /* 0x002fe200000006ff */
[----:B------:R-:W-:Y:S01]  /*21c0*/  @!P2 SYNCS.ARRIVE.TRANS64.A1T0 RZ, [UR7+0xc8], RZ ;  /* 0x0000c8ffffffa9a7 */ /* 0x000fe20008100007 */
[----:B------:R-:W-:-:S06]  /*21d0*/  UISETP.GT.AND UP0, UPT, UR57, UR56, UPT ;  /* 0x000000383900728c */ /* 0x000fcc000bf04270 */
[----:B--23--:R1:W2:Y:S03]  /*21e0*/  SYNCS.PHASECHK.TRANS64.TRYWAIT P1, [UR4+0x48], R0 ;  /* 0x00004800ff0075a7 */ /* 0x00c2a60008021104 */
[----:B------:R-:W-:Y:S05]  /*21f0*/  BRA.U !UP0, `(.L_x_35) ;  /* 0x0000000508147547 */ /* 0x000fea000b800000 */
[----:B------:R-:W-:Y:S01]  /*2200*/  UIADD3 UR15, UPT, UPT, UR60, UR20, URZ ;  /* 0x000000143c0f7290 */ /* 0x000fe2000fffe0ff */
[----:B------:R-:W-:-:S11]  /*2210*/  UMOV UR5, UR14 ;  /* 0x0000000e00057c82 */ /* 0x000fd60008000000 */
.L_x_43:
[----:B------:R-:W-:Y:S01]  /*2220*/  ULEA UR6, UR5, UR7, 0x3 ;  /* 0x0000000705067291 */ /* 0x000fe2000f8e18ff */
[----:B--2---:R-:W-:Y:S01]  /*2230*/  @P4 MOV R2, 0xa800 ;  /* 0x0000a80000024802 */ /* 0x004fe20000000f00 */
[----:B--23--:R-:W-:Y:S10]  /*2240*/  @P1 BRA `(.L_x_36) ;  /* 0x00000000000c1947 */ /* 0x00cff40003800000 */
[----:B------:R-:W-:-:S04]  /*2250*/  SHF.L.U32 R3, R12, 0x1f, RZ ;  /* 0x0000001f0c037819 */ /* 0x000fc800000006ff */
[----:B------:R-:W2:Y:S02]  /*2260*/  SYNCS.PHASECHK.TRANS64.TRYWAIT P0, [UR6+0x48], R3 ;  /* 0x00004803ff0075a7 */ /* 0x000ea40008001106 */
[----:B--2---:R-:W-:Y:S05]  /*2270*/  @!P0 BRA `(.L_x_37) ;  /* 0x0000007000008947 */ /* 0x004fea0003800000 */
.L_x_36:
[----:B------:R2:W-:Y:S01]  /*2280*/  @P4 SYNCS.ARRIVE.TRANS64 RZ, [UR6], R2 ;  /* 0x00000002ffff49a7 */ /* 0x0005e20008000006 */
[----:B------:R-:W-:-:S04]  /*2290*/  ULOP3.LUT UR4, UR38, 0x2, URZ, 0xfc, !UPT ;  /* 0x0000000226047892 */ /* 0x000fc8000f8efcff */
[----:B------:R-:W-:-:S09]  /*22a0*/  UISETP.NE.AND UP0, UPT, UR4, 0x2, UPT ;  /* 0x000000020400788c */ /* 0x000fd2000bf05270 */
[----:B------:R-:W-:Y:S05]  /*22b0*/  BRA.U UP0, `(.L_x_38) ;  /* 0x0000000100047547 */ /* 0x000fea000b800000 */
[----:B------:R-:W-:Y:S05]  /*22c0*/  BPT.TRAP 0x1 ;  /* 0x000000040000795c */ /* 0x000fea0000300000 */
.L_x_38:
[----:B------:R-:W-:Y:S04]  /*22d0*/  BSSY.RECONVERGENT B0, `(.L_x_39) ;  /* 0x0000003000007945 */ /* 0x000fe80003800200 */
[----:B------:R-:W-:Y:S05]  /*22e0*/  @!P3 BRA `(.L_x_40) ;  /* 0x000000000004b947 */ /* 0x000fea0003800000 */
[----:B------:R-:W-:Y:S05]  /*22f0*/  BPT.TRAP 0x1 ;  /* 0x000000040000795c */ /* 0x000fea0000300000 */
.L_x_40:
[----:B------:R-:W-:Y:S05]  /*2300*/  BSYNC.RECONVERGENT B0 ;  /* 0x0000000000007941 */ /* 0x000fea0003800200 */
.L_x_39:
        /* <DEDUP_REMOVED lines=11> */
[----:B------:R-:W-:Y:S02]  /*23c0*/  ULEA UR32, UR5, UR7, 0xe ;  /* 0x0000000705207291 */ /* 0x000fe4000f8e70ff */
[----:B------:R-:W-:Y:S02]  /*23d0*/  UIADD3 UR22, UP3, UPT, UR30, 0x80, URZ ;  /* 0x000000801e167890 */ /* 0x000fe4000ff7e0ff */
[----:B------:R-:W-:Y:S02]  /*23e0*/  USHF.L.U32 UR16, UR5, 0x9, URZ ;  /* 0x0000000905107899 */ /* 0x000fe400080006ff */
[----:B------:R-:W-:Y:S02]  /*23f0*/  UIADD3 UR12, UP2, UPT, UR30, 0x180, URZ ;  /* 0x000001801e0c7890 */ /* 0x000fe4000ff5e0ff */
[----:B------:R-:W-:Y:S02]  /*2400*/  UIADD3 UR28, UP1, UPT, UR30, 0x280, URZ ;  /* 0x000002801e1c7890 */ /* 0x000fe4000ff3e0ff */
[----:B------:R-:W-:-:S02]  /*2410*/  UIADD3 UR24, UP0, UPT, UR30, 0x380, URZ ;  /* 0x000003801e187890 */ /* 0x000fc4000ff1e0ff */
[----:B------:R-:W-:Y:S02]  /*2420*/  USHF.L.U32 UR34, UR20, 0x7, URZ ;  /* 0x0000000714227899 */ /* 0x000fe400080006ff */
[----:B------:R-:W-:Y:S02]  /*2430*/  ULOP3.LUT UR33, UR6, 0xfefffff8, URZ, 0xc0, !UPT ;  /* 0xfefffff806217892 */ /* 0x000fe4000f8ec0ff */
[----:B------:R-:W-:Y:S02]  /*2440*/  UIADD3.X UR23, UPT, UPT, URZ, UR31, URZ, UP3, !UPT ;  /* 0x0000001fff177290 */ /* 0x000fe40009ffe4ff */
[----:B------:R-:W-:Y:S02]  /*2450*/  UIADD3 UR32, UPT, UPT, UR32, 0x6400, URZ ;  /* 0x0000640020207890 */ /* 0x000fe4000fffe0ff */
[----:B------:R-:W-:Y:S02]  /*2460*/  ULOP3.LUT UR8, UR16, UR37, URZ, 0xfc, !UPT ;  /* 0x0000002510087292 */ /* 0x000fe4000f8efcff */
[----:B------:R-:W-:-:S02]  /*2470*/  ULEA UR40, UR5, UR50, 0xc ;  /* 0x0000003205287291 */ /* 0x000fc4000f8e60ff */
[----:B------:R-:W-:Y:S02]  /*2480*/  UIADD3.X UR13, UPT, UPT, URZ, UR31, URZ, UP2, !UPT ;  /* 0x0000001fff0d7290 */ /* 0x000fe400097fe4ff */
[----:B------:R-:W-:Y:S02]  /*2490*/  UPRMT UR4, URZ, 0x5410, UR39 ;  /* 0x00005410ff047896 */ /* 0x000fe40008000027 */
[----:B------:R-:W-:Y:S02]  /*24a0*/  UIADD3.X UR29, UPT, UPT, URZ, UR31, URZ, UP1, !UPT ;  /* 0x0000001fff1d7290 */ /* 0x000fe40008ffe4ff */
[----:B------:R-:W-:Y:S02]  /*24b0*/  UIADD3 UR16, UPT, UPT, UR7, 0x33400, UR16 ;  /* 0x0003340007107890 */ /* 0x000fe4000fffe010 */
[----:B------:R-:W-:Y:S02]  /*24c0*/  UIADD3 UR8, UPT, UPT, UR7, 0x34600, UR8 ;  /* 0x0003460007087890 */ /* 0x000fe4000fffe008 */
[----:B------:R-:W-:Y:S01]  /*24d0*/  UIADD3.X UR25, UPT, UPT, URZ, UR31, URZ, UP0, !UPT ;  /* 0x0000001fff197290 */ /* 0x000fe200087fe4ff */
[----:B------:R-:W-:Y:S01]  /*24e0*/  UMOV UR46, 0x0 ;  /* 0x00000000002e7882 */ /* 0x000fe20000000000 */
[----:B------:R-:W-:Y:S01]  /*24f0*/  UMOV UR47, 0x10000000 ;  /* 0x10000000002f7882 */ /* 0x000fe20000000000 */
[----:B------:R-:W-:Y:S01]  /*2500*/  UMOV UR44, UR36 ;  /* 0x00000024002c7c82 */ /* 0x000fe20008000000 */
[----:B------:R-:W-:Y:S01]  /*2510*/  UMOV UR41, UR33 ;  /* 0x0000002100297c82 */ /* 0x000fe20008000000 */
[----:B------:R-:W-:Y:S01]  /*2520*/  UMOV UR42, UR34 ;  /* 0x00000022002a7c82 */ /* 0x000fe20008000000 */
[----:B------:R-:W-:Y:S01]  /*2530*/  UTMALDG.3D.2CTA [UR32], [UR22], desc[UR46] ;  /* 0x00002e20160075b4 */ /* 0x000fe20008211000 */
[----:B------:R-:W-:Y:S01]  /*2540*/  UMOV UR18, URZ ;  /* 0x000000ff00127c82 */ /* 0x000fe20008000000 */
[----:B------:R-:W-:Y:S01]  /*2550*/  UMOV UR19, UR27 ;  /* 0x0000001b00137c82 */ /* 0x000fe20008000000 */
[----:B------:R-:W-:Y:S01]  /*2560*/  UMOV UR21, UR36 ;  /* 0x0000002400157c82 */ /* 0x000fe20008000000 */
[----:B------:R-:W-:Y:S01]  /*2570*/  UMOV UR17, UR33 ;  /* 0x0000002100117c82 */ /* 0x000fe20008000000 */
[----:B------:R-:W-:Y:S01]  /*2580*/  UMOV UR26, 0xf0000 ;  /* 0x000f0000001a7882 */ /* 0x000fe20000000000 */
[----:B------:R-:W-:Y:S01]  /*2590*/  UMOV UR9, UR33 ;  /* 0x0000002100097c82 */ /* 0x000fe20008000000 */
[----:B------:R4:W-:Y:S01]  /*25a0*/  UTMALDG.3D.MULTICAST.2CTA [UR40], [UR12], UR4, desc[UR46] ;  /* 0x00002e280c0073b4 */ /* 0x0009e20008211804 */
[----:B------:R1:W-:Y:S01]  /*25b0*/  UTMALDG.4D.2CTA [UR16], [UR28], desc[UR46] ;  /* 0x00002e101c0075b4 */ /* 0x0003e20008219000 */
[----:B----4-:R-:W-:Y:S01]  /*25c0*/  UMOV UR12, UR20 ;  /* 0x00000014000c7c82 */ /* 0x010fe20008000000 */
[----:B------:R-:W-:-:S02]  /*25d0*/  UMOV UR13, UR36 ;  /* 0x00000024000d7c82 */ /* 0x000fc40008000000 */
[----:B------:R1:W-:Y:S02]  /*25e0*/  UTMALDG.4D.MULTICAST.2CTA [UR8], [UR24], UR26, desc[UR46] ;  /* 0x00002e08180073b4 */ /* 0x0003e4000821981a */
[----:B-1----:R-:W-:Y:S01]  /*25f0*/  NOP ;  /* 0x0000000000007918 */ /* 0x002fe20000000000 */
.L_x_42:
[----:B------:R-:W-:Y:S05]  /*2600*/  BSYNC.RECONVERGENT B0 ;  /* 0x0000000000007941 */ /* 0x000fea0003800200 */
.L_x_41:
[----:B------:R-:W-:Y:S01]  /*2610*/  UIADD3 UR20, UPT, UPT, UR20, 0x1, URZ ;  /* 0x0000000114147890 */ /* 0x000fe2000fffe0ff */
[----:B------:R-:W-:-:S03]  /*2620*/  UMOV UR5, UR14 ;  /* 0x0000000e00057c82 */ /* 0x000fc60008000000 */
[----:B------:R-:W-:-:S09]  /*2630*/  UISETP.NE.AND UP0, UPT, UR20, UR15, UPT ;  /* 0x0000000f1400728c */ /* 0x000fd2000bf05270 */
[----:B------:R-:W-:Y:S05]  /*2640*/  BRA.U UP0, `(.L_x_43) ;  /* 0xfffffff900f47547 */ /* 0x000fea000b83ffff */
.L_x_35:
[C---:B------:R-:W-:Y:S01]  /*2650*/  LEA R3, R11.reuse, UR7, 0x3 ;  /* 0x000000070b037c11 */ /* 0x040fe2000f8e18ff */
[----:B------:R-:W-:Y:S01]  /*2660*/  NOP ;  /* 0x0000000000007918 */ /* 0x000fe20000000000 */
[----:B-1----:R-:W-:Y:S02]  /*2670*/  SHF.L.U32 R0, R10, 0x1f, RZ ;  /* 0x0000001f0a007819 */ /* 0x002fe400000006ff */
[----:B------:R-:W-:Y:S02]  /*2680*/  LEA R5, R11, UR7, 0x4 ;  /* 0x000000070b057c11 */ /* 0x000fe4000f8e20ff */
[----:B------:R-:W1:Y:S02]  /*2690*/  SYNCS.PHASECHK.TRANS64.TRYWAIT P0, [R3+URZ+0xd0], R0 ;  /* 0x0000d000030075a7 */ /* 0x000e6400080011ff */
[----:B-1----:R-:W-:Y:S05]  /*26a0*/  @!P0 BRA `(.L_x_44) ;  /* 0x0000006c000c8947 */ /* 0x002fea0003800000 */
.L_x_146:
[----:B------:R-:W4:Y:S01]  /*26b0*/  LDS.128 R4, [R5+0x140] ;  /* 0x0001400005047984 */ /* 0x000f220000000c00 */
[----:B------:R-:W-:Y:S01]  /*26c0*/  UISETP.GE.AND UP0, UPT, UR45, 0x1, UPT ;  /* 0x000000012d00788c */ /* 0x000fe2000bf06270 */
[----:B------:R-:W-:Y:S01]  /*26d0*/  @!PT LDS RZ, [RZ] ;  /* 0x00000000fffff984 */ /* 0x000fe20000000800 */
[----:B------:R-:W-:Y:S01]  /*26e0*/  @!PT LDS RZ, [RZ] ;  /* 0x00000000fffff984 */ /* 0x000fe20000000800 */
[----:B------:R-:W-:Y:S01]  /*26f0*/  @!PT LDS RZ, [RZ] ;  /* 0x00000000fffff984 */ /* 0x000fe20000000800 */
[----:B------:R-:W-:Y:S01]  /*2700*/  @!PT LDS RZ, [RZ] ;  /* 0x00000000fffff984 */ /* 0x000fe20000000800 */
[----:B------:R1:W-:Y:S06]  /*2710*/  MEMBAR.ALL.CTA ;  /* 0x0000000000007992 */ /* 0x0003ec0000008000 */
[----:B-1----:R-:W1:Y:S01]  /*2720*/  FENCE.VIEW.ASYNC.S ;  /* 0x00000000000073c6 */ /* 0x002e620000000000 */
[----:B----4-:R-:W-:-:S13]  /*2730*/  LOP3.LUT P0, RZ, R6, 0x1, RZ, 0xc0, !PT ;  /* 0x0000000106ff7812 */ /* 0x010fda000780c0ff */
[----:B-1----:R-:W-:Y:S01]  /*2740*/  VOTEU.ANY UP1, P0 ;  /* 0x0000000000ff7886 */ /* 0x002fe20000020100 */
[----:B------:R-:W-:-:S13]  /*2750*/  PLOP3.LUT P0, PT, PT, PT, UP1, 0x80, 0x8 ;  /* 0x000000000008781c */ /* 0x000fda0003f0f018 */
[----:B------:R-:W-:Y:S02]  /*2760*/  @P0 LOP3.LUT R0, R5, 0xffff, RZ, 0xc0, !PT ;  /* 0x0000ffff05000812 */ /* 0x000fe400078ec0ff */
[----:B--2---:R-:W-:Y:S02]  /*2770*/  @P0 MOV R2, R4 ;  /* 0x0000000400020202 */ /* 0x004fe40000000f00 */
[----:B------:R-:W-:Y:S01]  /*2780*/  @P0 R2UR UR5, R0 ;  /* 0x00000000000502ca */ /* 0x000fe200000e0000 */
[----:B------:R-:W-:Y:S01]  /*2790*/  VIADD R0, R3, 0xe0 ;  /* 0x000000e003007836 */ /* 0x000fe20000000000 */
[----:B------:R-:W-:Y:S02]  /*27a0*/  @P0 SHF.R.U32.HI R4, RZ, 0x10, R5 ;  /* 0x00000010ff040819 */ /* 0x000fe40000011605 */
[----:B------:R-:W-:Y:S02]  /*27b0*/  @P0 R2UR UR6, R2 ;  /* 0x00000000020602ca */ /* 0x000fe400000e0000 */
[----:B------:R-:W-:-:S02]  /*27c0*/  PRMT R0, RZ, 0x654, R0 ;  /* 0x00000654ff007816 */ /* 0x000fc40000000000 */
[----:B------:R-:W-:Y:S02]  /*27d0*/  @P0 R2UR UR4, R4 ;  /* 0x00000000040402ca */ /* 0x000fe400000e0000 */
[----:B------:R1:W-:Y:S03]  /*27e0*/  SYNCS.ARRIVE.TRANS64.RED.A1T0 RZ, [R0+URZ], RZ ;  /* 0x000000ff00ff79a7 */ /* 0x0003e600081004ff */
[----:B------:R-:W-:-:S04]  /*27f0*/  @UP1 UMOV UR51, UR5 ;  /* 0x0000000500331c82 */ /* 0x000fc80008000000 */
[----:B------:R-:W-:-:S04]  /*2800*/  @UP1 UMOV UR52, UR6 ;  /* 0x0000000600341c82 */ /* 0x000fc80008000000 */
[----:B------:R-:W-:Y:S01]  /*2810*/  @UP1 UMOV UR36, UR4 ;  /* 0x0000000400241c82 */ /* 0x000fe20008000000 */
[----:B------:R-:W-:Y:S05]  /*2820*/  BRA.U !UP0, `(.L_x_45) ;  /* 0x0000000108d47547 */ /* 0x000fea000b800000 */
[----:B------:R-:W2:Y:S01]  /*2830*/  LDCU.128 UR16, c[0x0][0xf10] ;  /* 0x0001e200ff1077ac */ /* 0x000ea20008000c00 */
[----:B------:R-:W4:Y:S01]  /*2840*/  LDCU UR11, c[0x0][0xf20] ;  /* 0x0001e400ff0b77ac */ /* 0x000f220008000800 */
[----:B------:R-:W3:Y:S01]  /*2850*/  LDCU UR24, c[0x0][0xf0c] ;  /* 0x0001e180ff1877ac */ /* 0x000ee20008000800 */
[----:B------:R-:W1:Y:S01]  /*2860*/  LDCU.64 UR8, c[0x0][0xf28] ;  /* 0x0001e500ff0877ac */ /* 0x000e620008000a00 */
[----:B------:R-:W-:Y:S02]  /*2870*/  UISETP.NE.AND UP3, UPT, UR45, 0x1, UPT ;  /* 0x000000012d00788c */ /* 0x000fe4000bf65270 */
[----:B--2---:R-:W-:Y:S02]  /*2880*/  UIMAD.WIDE.U32 UR12, UR54, UR19, URZ ;  /* 0x00000013360c72a5 */ /* 0x004fe4000f8e00ff */
[----:B------:R-:W-:Y:S02]  /*2890*/  UIMAD.WIDE.U32 UR4, UR55, UR16, URZ ;  /* 0x00000010370472a5 */ /* 0x000fe4000f8e00ff */
[----:B------:R-:W-:-:S02]  /*28a0*/  UISETP.NE.AND UP0, UPT, UR18, 0x1, UPT ;  /* 0x000000011200788c */ /* 0x000fc4000bf05270 */
[----:B------:R-:W-:Y:S01]  /*28b0*/  UIMAD.WIDE.U32 UR22, UR51, UR19, URZ ;  /* 0x00000013331672a5 */ /* 0x000fe2000f8e00ff */
[----:B------:R-:W-:Y:S02]  /*28c0*/  UMOV UR12, UR13 ;  /* 0x0000000d000c7c82 */ /* 0x000fe40008000000 */
[----:B------:R-:W-:Y:S01]  /*28d0*/  UMOV UR4, UR5 ;  /* 0x0000000500047c82 */ /* 0x000fe20008000000 */
[----:B----4-:R-:W-:Y:S02]  /*28e0*/  USHF.R.U32.HI UR12, URZ, UR11, UR12 ;  /* 0x0000000bff0c7299 */ /* 0x010fe4000801160c */
[----:B---3--:R-:W-:Y:S02]  /*28f0*/  UISETP.NE.AND UP2, UPT, UR24, 0x1, UPT ;  /* 0x000000011800788c */ /* 0x008fe4000bf45270 */
[----:B------:R-:W-:Y:S02]  /*2900*/  USHF.R.U32.HI UR4, URZ, UR17, UR4 ;  /* 0x00000011ff047299 */ /* 0x000fe40008011604 */
[----:B------:R-:W-:-:S02]  /*2910*/  USEL UR5, UR54, UR12, !UP0 ;  /* 0x0000000c36057287 */ /* 0x000fc4000c000000 */
[----:B------:R-:W-:Y:S02]  /*2920*/  USEL UR6, UR55, UR4, !UP2 ;  /* 0x0000000437067287 */ /* 0x000fe4000d000000 */
[----:B-1----:R-:W-:Y:S01]  /*2930*/  UIMAD.WIDE.U32 UR12, UR5, UR8, URZ ;  /* 0x00000008050c72a5 */ /* 0x002fe2000f8e00ff */
[----:B------:R-:W-:Y:S01]  /*2940*/  UMOV UR4, UR23 ;  /* 0x0000001700047c82 */ /* 0x000fe20008000000 */
[----:B------:R-:W-:Y:S02]  /*2950*/  UIMAD.WIDE.U32 UR20, UR52, UR16, URZ ;  /* 0x00000010341472a5 */ /* 0x000fe4000f8e00ff */
[----:B------:R-:W-:-:S03]  /*2960*/  UIMAD.WIDE.U32 UR22, UR6, UR8, URZ ;  /* 0x00000008061672a5 */ /* 0x000fc6000f8e00ff */
[----:B------:R-:W-:Y:S01]  /*2970*/  UMOV UR12, UR13 ;  /* 0x0000000d000c7c82 */ /* 0x000fe20008000000 */
[----:B------:R-:W-:Y:S02]  /*2980*/  USHF.R.U32.HI UR4, URZ, UR11, UR4 ;  /* 0x0000000bff047299 */ /* 0x000fe40008011604 */
[----:B------:R-:W-:Y:S01]  /*2990*/  @UP3 USHF.R.U32.HI UR5, URZ, UR9, UR12 ;  /* 0x00000009ff053299 */ /* 0x000fe2000801160c */
[----:B------:R-:W-:Y:S01]  /*29a0*/  UMOV UR20, UR21 ;  /* 0x0000001500147c82 */ /* 0x000fe20008000000 */
[----:B------:R-:W-:Y:S01]  /*29b0*/  UMOV UR22, UR23 ;  /* 0x0000001700167c82 */ /* 0x000fe20008000000 */
[----:B------:R-:W-:Y:S02]  /*29c0*/  USHF.R.U32.HI UR17, URZ, UR17, UR20 ;  /* 0x00000011ff117299 */ /* 0x000fe40008011614 */
[----:B------:R-:W-:Y:S02]  /*29d0*/  USEL UR4, UR51, UR4, !UP0 ;  /* 0x0000000433047287 */ /* 0x000fe4000c000000 */
[----:B------:R-:W-:-:S02]  /*29e0*/  @UP3 USHF.R.U32.HI UR6, URZ, UR9, UR22 ;  /* 0x00000009ff063299 */ /* 0x000fc40008011616 */
[----:B------:R-:W-:Y:S02]  /*29f0*/  UIMAD UR11, UR45, UR5, URZ ;  /* 0x000000052d0b72a4 */ /* 0x000fe4000f8e02ff */
[----:B------:R-:W-:Y:S02]  /*2a00*/  USEL UR5, UR52, UR17, !UP2 ;  /* 0x0000001134057287 */ /* 0x000fe4000d000000 */
[----:B------:R-:W-:Y:S02]  /*2a10*/  UIMAD UR12, UR45, UR6, URZ ;  /* 0x000000062d0c72a4 */ /* 0x000fe4000f8e02ff */
[----:B------:R-:W-:Y:S02]  /*2a20*/  UISETP.GE.AND UP0, UPT, UR4, UR11, UPT ;  /* 0x0000000b0400728c */ /* 0x000fe4000bf06270 */
[----:B------:R-:W-:Y:S02]  /*2a30*/  UIMAD.WIDE.U32 UR16, UR4, UR8, URZ ;  /* 0x00000008041072a5 */ /* 0x000fe4000f8e00ff */
[----:B------:R-:W-:-:S02]  /*2a40*/  UISETP.GE.OR UP0, UPT, UR5, UR12, UP0 ;  /* 0x0000000c0500728c */ /* 0x000fc40008706670 */
[----:B------:R-:W-:Y:S02]  /*2a50*/  UIMAD.WIDE.U32 UR12, UR5, UR8, URZ ;  /* 0x00000008050c72a5 */ /* 0x000fe4000f8e00ff */
[----:B------:R-:W-:Y:S01]  /*2a60*/  UIADD3 UR15, UPT, UPT, -UR4, URZ, URZ ;  /* 0x000000ff040f7290 */ /* 0x000fe2000fffe1ff */
[----:B------:R-:W-:Y:S01]  /*2a70*/  UMOV UR11, UR17 ;  /* 0x00000011000b7c82 */ /* 0x000fe20008000000 */
[----:B------:R-:W-:Y:S02]  /*2a80*/  UIADD3 UR12, UPT, UPT, -UR5, URZ, URZ ;  /* 0x000000ff050c7290 */ /* 0x000fe4000fffe1ff */
        /* <DEDUP_REMOVED lines=15> */
.L_x_45:
[----:B------:R-:W2:Y:S02]  /*2b80*/  LDCU UR4, c[0x0][0xf30] ;  /* 0x0001e600ff0477ac */ /* 0x000ea40008000800 */
[----:B--2---:R-:W-:-:S09]  /*2b90*/  UISETP.NE.AND UP0, UPT, UR4, 0x1, UPT ;  /* 0x000000010400788c */ /* 0x004fd2000bf05270 */
[----:B------:R-:W-:Y:S05]  /*2ba0*/  BRA.U UP0, `(.L_x_46) ;  /* 0x0000000100447547 */ /* 0x000fea000b800000 */
[----:B------:R-:W2:Y:S01]  /*2bb0*/  LDCU.128 UR16, c[0x0][0xf10] ;  /* 0x0001e200ff1077ac */ /* 0x000ea20008000c00 */
[----:B------:R-:W4:Y:S01]  /*2bc0*/  LDCU UR11, c[0x0][0xf0c] ;  /* 0x0001e180ff0b77ac */ /* 0x000f220008000800 */
[----:B------:R-:W1:Y:S01]  /*2bd0*/  LDCU UR6, c[0x0][0xf20] ;  /* 0x0001e400ff0677ac */ /* 0x000e620008000800 */
[----:B--2---:R-:W-:Y:S02]  /*2be0*/  UIMAD.WIDE.U32 UR8, UR52, UR16, URZ ;  /* 0x00000010340872a5 */ /* 0x004fe4000f8e00ff */
[----:B------:R-:W-:Y:S02]  /*2bf0*/  UIMAD.WIDE.U32 UR4, UR51, UR19, URZ ;  /* 0x00000013330472a5 */ /* 0x000fe4000f8e00ff */
[----:B----4-:R-:W-:Y:S02]  /*2c00*/  UISETP.NE.AND UP2, UPT, UR11, 0x1, UPT ;  /* 0x000000010b00788c */ /* 0x010fe4000bf45270 */
[----:B------:R-:W-:Y:S01]  /*2c10*/  UISETP.NE.AND UP0, UPT, UR18, 0x1, UPT ;  /* 0x000000011200788c */ /* 0x000fe2000bf05270 */
[----:B------:R-:W-:-:S02]  /*2c20*/  UMOV UR8, UR9 ;  /* 0x0000000900087c82 */ /* 0x000fc40008000000 */
[----:B------:R-:W-:Y:S01]  /*2c30*/  UMOV UR4, UR5 ;  /* 0x0000000500047c82 */ /* 0x000fe20008000000 */
[----:B------:R-:W-:Y:S02]  /*2c40*/  USHF.R.U32.HI UR17, URZ, UR17, UR8 ;  /* 0x00000011ff117299 */ /* 0x000fe40008011608 */
[----:B-1----:R-:W-:Y:S02]  /*2c50*/  USHF.R.U32.HI UR4, URZ, UR6, UR4 ;  /* 0x00000006ff047299 */ /* 0x002fe40008011604 */
[----:B------:R-:W-:Y:S02]  /*2c60*/  USEL UR5, UR52, UR17, !UP2 ;  /* 0x0000001134057287 */ /* 0x000fe4000d000000 */
[----:B------:R-:W-:-:S04]  /*2c70*/  USEL UR4, UR51, UR4, !UP0 ;  /* 0x0000000433047287 */ /* 0x000fc8000c000000 */
[----:B------:R-:W-:Y:S02]  /*2c80*/  UIADD3 UR6, UPT, UPT, UR5, -UR4, URZ ;  /* 0x8000000405067290 */ /* 0x000fe4000fffe0ff */
[----:B------:R-:W-:Y:S02]  /*2c90*/  UIADD3 UR4, UPT, UPT, -UR5, UR4, URZ ;  /* 0x0000000405047290 */ /* 0x000fe4000fffe1ff */
[----:B------:R-:W-:Y:S02]  /*2ca0*/  UIMAD UR51, UR6, UR18, UR51 ;  /* 0x00000012063372a4 */ /* 0x000fe4000f8e0233 */
[----:B------:R-:W-:-:S12]  /*2cb0*/  UIMAD UR52, UR4, UR11, UR52 ;  /* 0x0000000b043472a4 */ /* 0x000fd8000f8e0234 */
.L_x_46:
[----:B------:R-:W-:Y:S01]  /*2cc0*/  VIADD R11, R11, 0x1 ;  /* 0x000000010b0b7836 */ /* 0x000fe20000000000 */
[----:B------:R-:W-:Y:S02]  /*2cd0*/  R2UR UR5, R87 ;  /* 0x00000000570572ca */ /* 0x000fe400000e0000 */
[----:B------:R-:W-:Y:S02]  /*2ce0*/  R2UR UR4, R86 ;  /* 0x00000000560472ca */ /* 0x000fe400000e0000 */
[C---:B------:R-:W-:Y:S02]  /*2cf0*/  ISETP.NE.AND P0, PT, R11.reuse, 0x2, PT ;  /* 0x000000020b00780c */ /* 0x040fe40003f05270 */
[----:B------:R-:W-:Y:S02]  /*2d00*/  PLOP3.LUT P2, PT, PT, PT, PT, 0x80, 0x8 ;  /* 0x000000000008781c */ /* 0x000fe40003f4f070 */
[----:B------:R-:W-:Y:S02]  /*2d10*/  SEL R3, RZ, 0x1, P0 ;  /* 0x00000001ff037807 */ /* 0x000fe40000000000 */
[----:B------:R-:W-:-:S02]  /*2d20*/  SEL R11, R11, RZ, P0 ;  /* 0x000000ff0b0b7207 */ /* 0x000fc40000000000 */
[----:B------:R-:W-:Y:S01]  /*2d30*/  LOP3.LUT R10, R10, R3, RZ, 0x3c, !PT ;  /* 0x000000030a0a7212 */ /* 0x000fe200078e3cff */
[----:B------:R-:W-:Y:S02]  /*2d40*/  UIADD3 UR27, UPT, UPT, UR52, UR5, URZ ;  /* 0x00000005341b7290 */ /* 0x000fe4000fffe0ff */
[----:B------:R-:W-:Y:S01]  /*2d50*/  UIADD3 UR26, UPT, UPT, UR51, UR4, URZ ;  /* 0x00000004331a7290 */ /* 0x000fe2000fffe0ff */
[----:B------:R-:W-:Y:S11]  /*2d60*/  BRA.U UP1, `(.L_x_47) ;  /* 0xffffffed01787547 */ /* 0x000ff6000b83ffff */
[----:B------:R-:W-:Y:S01]  /*2d70*/  UIADD3 UR7, UPT, UPT, UR7, 0x48, URZ ;  /* 0x0000004807077890 */ /* 0x000fe2000fffe0ff */
[----:B------:R-:W-:-:S03]  /*2d80*/  SHF.L.U32 R3, R12, 0x1f, RZ ;  /* 0x0000001f0c037819 */ /* 0x000fc600000006ff */
[----:B------:R-:W-:-:S09]  /*2d90*/  ULEA UR4, UR14, UR7, 0x3 ;  /* 0x000000070e047291 */ /* 0x000fd2000f8e18ff */
[----:B------:R-:W2:Y:S02]  /*2da0*/  SYNCS.PHASECHK.TRANS64.TRYWAIT P0, [UR4], R3 ;  /* 0x00000003ff0075a7 */ /* 0x000ea40008001104 */
[----:B--2---:R-:W-:Y:S05]  /*2db0*/  @!P0 BRA `(.L_x_48) ;  /* 0x00000064005c8947 */ /* 0x004fea0003800000 */
.L_x_148:
[----:B------:R-:W-:-:S04]  /*2dc0*/  UIADD3 UR4, UPT, UPT, UR14, 0x1, URZ ;  /* 0x000000010e047890 */ /* 0x000fc8000fffe0ff */
[----:B------:R-:W-:-:S04]  /*2dd0*/  UISETP.NE.AND UP0, UPT, UR4, 0x9, UPT ;  /* 0x000000090400788c */ /* 0x000fc8000bf05270 */
[----:B------:R-:W-:Y:S02]  /*2de0*/  USEL UR6, URZ, 0x1, UP0 ;  /* 0x00000001ff067887 */ /* 0x000fe40008000000 */
[----:B------:R-:W-:-:S04]  /*2df0*/  USEL UR4, UR4, URZ, UP0 ;  /* 0x000000ff04047287 */ /* 0x000fc80008000000 */
[----:B------:R-:W-:Y:S01]  /*2e00*/  ULEA UR5, UR4, UR7, 0x3 ;  /* 0x0000000704057291 */ /* 0x000fe2000f8e18ff */
[----:B------:R-:W-:-:S04]  /*2e10*/  LOP3.LUT R2, R12, UR6, RZ, 0x3c, !PT ;  /* 0x000000060c027c12 */ /* 0x000fc8000f8e3cff */
[----:B-1----:R-:W-:-:S04]  /*2e20*/  SHF.L.U32 R3, R2, 0x1f, RZ ;  /* 0x0000001f02037819 */ /* 0x002fc800000006ff */
[----:B------:R-:W1:Y:S02]  /*2e30*/  SYNCS.PHASECHK.TRANS64.TRYWAIT P0, [UR5], R3 ;  /* 0x00000003ff0075a7 */ /* 0x000e640008001105 */
[----:B-1----:R-:W-:Y:S05]  /*2e40*/  @!P0 BRA `(.L_x_49) ;  /* 0x0000006400508947 */ /* 0x002fea0003800000 */
.L_x_150:
        /* <DEDUP_REMOVED lines=9> */
.L_x_152:
        /* <DEDUP_REMOVED lines=9> */
.L_x_154:
        /* <DEDUP_REMOVED lines=9> */
.L_x_156:
        /* <DEDUP_REMOVED lines=9> */
.L_x_158:
        /* <DEDUP_REMOVED lines=9> */
.L_x_160:
        /* <DEDUP_REMOVED lines=9> */
.L_x_162:
[----:B------:R-:W-:-:S04]  /*31b0*/  UIADD3 UR4, UPT, UPT, UR4, 0x1, URZ ;  /* 0x0000000104047890 */ /* 0x000fc8000fffe0ff */
[----:B------:R-:W-:-:S04]  /*31c0*/  UISETP.NE.AND UP0, UPT, UR4, 0x9, UPT ;  /* 0x000000090400788c */ /* 0x000fc8000bf05270 */
[----:B------:R-:W-:Y:S02]  /*31d0*/  USEL UR5, URZ, 0x1, UP0 ;  /* 0x00000001ff057887 */ /* 0x000fe40008000000 */
[----:B------:R-:W-:-:S04]  /*31e0*/  USEL UR4, UR4, URZ, UP0 ;  /* 0x000000ff04047287 */ /* 0x000fc80008000000 */
[----:B------:R-:W-:Y:S01]  /*31f0*/  ULEA UR4, UR4, UR7, 0x3 ;  /* 0x0000000704047291 */ /* 0x000fe2000f8e18ff */
[----:B-1----:R-:W-:-:S04]  /*3200*/  LOP3.LUT R3, R2, UR5, RZ, 0x3c, !PT ;  /* 0x0000000502037c12 */ /* 0x002fc8000f8e3cff */
[----:B------:R-:W-:Y:S01]  /*3210*/  SHF.L.U32 R3, R3, 0x1f, RZ ;  /* 0x0000001f03037819 */ /* 0x000fe200000006ff */
[----:B------:R-:W-:-:S07]  /*3220*/  IMAD.U32 R0, RZ, RZ, UR4 ;  /* 0x00000004ff007e24 */ /* 0x000fce000f8e00ff */
.L_x_56:
[----:B-1----:R1:W2:Y:S02]  /*3230*/  SYNCS.PHASECHK.TRANS64.TRYWAIT P0, [R0+URZ], R3 ;  /* 0x00000003000075a7 */ /* 0x0022a400080011ff */
[----:B--2---:R-:W-:Y:S05]  /*3240*/  @!P0 NANOSLEEP.SYNCS 0x989680 ;  /* 0x009896800000895d */ /* 0x004fea0003900000 */
[----:B------:R-:W2:Y:S02]  /*3250*/  @!P0 SYNCS.PHASECHK.TRANS64 P0, [R0+URZ], R3 ;  /* 0x00000003000085a7 */ /* 0x000ea400080010ff */
[----:B--2---:R-:W-:Y:S05]  /*3260*/  @P0 EXIT ;  /* 0x000000000000094d */ /* 0x004fea0003800000 */
[----:B------:R-:W-:Y:S05]  /*3270*/  BRA `(.L_x_56) ;  /* 0xfffffffc00ec7947 */ /* 0x000fea000383ffff */
.L_x_23:
[----:B------:R-:W2:Y:S02]  /*3280*/  S2UR UR4, SR_CgaCtaId ;  /* 0x00000000000479c3 */ /* 0x000ea40000008800 */
[----:B--2---:R-:W-:-:S04]  /*3290*/  UISETP.NE.AND UP0, UPT, UR4, URZ, UPT ;  /* 0x000000ff0400728c */ /* 0x004fc8000bf05270 */
[----:B------:R-:W-:-:S09]  /*32a0*/  UISETP.NE.OR UP0, UPT, UR20, 0x1, UP0 ;  /* 0x000000011400788c */ /* 0x000fd20008705670 */
[----:B------:R-:W-:Y:S05]  /*32b0*/  BRA.U UP0, `(.L_x_57) ;  /* 0x00000005004c7547 */ /* 0x000fea000b800000 */
[----:B------:R-:W2:Y:S01]  /*32c0*/  S2UR UR5, SR_CgaCtaId ;  /* 0x00000000000579c3 */ /* 0x000ea20000008800 */
[----:B------:R-:W-:Y:S01]  /*32d0*/  UMOV UR4, 0x400 ;  /* 0x0000040000047882 */ /* 0x000fe20000000000 */
[----:B------:R-:W-:Y:S01]  /*32e0*/  ISETP.GE.U32.AND P2, PT, R3, 0x4, PT ;  /* 0x000000040300780c */ /* 0x000fe20003f46070 */
[----:B------:R-:W-:Y:S01]  /*32f0*/  IMAD.MOV.U32 R12, RZ, RZ, 0x1 ;  /* 0x00000001ff0c7424 */ /* 0x000fe200078e00ff */
[----:B------:R-:W-:Y:S02]  /*3300*/  CS2R R10, SRZ ;  /* 0x00000000000a7805 */ /* 0x000fe4000001ff00 */
[----:B------:R-:W-:Y:S01]  /*3310*/  CS2R R8, SRZ ;  /* 0x0000000000087805 */ /* 0x000fe2000001ff00 */
[----:B--2---:R-:W-:-:S03]  /*3320*/  ULEA UR6, UR5, UR4, 0x18 ;  /* 0x0000000405067291 */ /* 0x004fc6000f8ec0ff */
[----:B------:R-:W-:-:S09]  /*3330*/  UMOV UR5, URZ ;  /* 0x000000ff00057c82 */ /* 0x000fd20008000000 */
.L_x_61:
[----:B------:R-:W-:Y:S02]  /*3340*/  LEA R0, R8, UR6, 0x3 ;  /* 0x0000000608007c11 */ /* 0x000fe4000f8e18ff */
[----:B------:R-:W-:-:S03]  /*3350*/  SHF.L.U32 R5, R9, 0x1f, RZ ;  /* 0x0000001f09057819 */ /* 0x000fc600000006ff */
[----:B------:R-:W-:Y:S01]  /*3360*/  VIADD R4, R0, 0x120 ;  /* 0x0000012000047836 */ /* 0x000fe20000000000 */
[----:B------:R-:W2:Y:S02]  /*3370*/  SYNCS.PHASECHK.TRANS64.TRYWAIT P0, [R0+URZ+0x110], R5 ;  /* 0x00011005000075a7 */ /* 0x000ea400080011ff */
[----:B--2---:R-:W-:Y:S05]  /*3380*/  @!P0 BRA `(.L_x_58) ;  /* 0x0000006000a88947 */ /* 0x004fea0003800000 */
.L_x_163:
[----:B------:R-:W-:Y:S01]  /*3390*/  ULEA UR4, UR5, UR6, 0x3 ;  /* 0x0000000605047291 */ /* 0x000fe2000f8e18ff */
[----:B------:R-:W-:Y:S01]  /*33a0*/  PRMT R4, RZ, 0x654, R4 ;  /* 0x00000654ff047816 */ /* 0x000fe20000000004 */
[----:B--2---:R-:W-:Y:S01]  /*33b0*/  @!P2 IMAD.MOV.U32 R5, RZ, RZ, 0x10 ;  /* 0x00000010ff05a424 */ /* 0x004fe200078e00ff */
[----:B------:R-:W-:Y:S01]  /*33c0*/  SHF.L.U32 R7, R12, 0x1f, RZ ;  /* 0x0000001f0c077819 */ /* 0x000fe200000006ff */
[----:B------:R-:W-:Y:S01]  /*33d0*/  UIADD3 UR7, UPT, UPT, UR4, 0xd0, URZ ;  /* 0x000000d004077890 */ /* 0x000fe2000fffe0ff */
[----:B------:R2:W-:Y:S05]  /*33e0*/  SYNCS.ARRIVE.TRANS64.RED.A1T0 RZ, [R4+URZ], RZ ;  /* 0x000000ff04ff79a7 */ /* 0x0005ea00081004ff */
[----:B------:R-:W-:Y:S01]  /*33f0*/  IMAD.U32 R0, RZ, RZ, UR7 ;  /* 0x00000007ff007e24 */ /* 0x000fe2000f8e00ff */
[----:B------:R-:W3:Y:S04]  /*3400*/  SYNCS.PHASECHK.TRANS64.TRYWAIT P0, [UR4+0xe0], R7 ;  /* 0x0000e007ff0075a7 */ /* 0x000ee80008001104 */
[----:B------:R-:W-:Y:S01]  /*3410*/  PRMT R13, R3, 0x654, R0 ;  /* 0x00000654030d7816 */ /* 0x000fe20000000000 */
[----:B--23--:R-:W-:Y:S06]  /*3420*/  @!P0 BRA `(.L_x_59) ;  /* 0x0000006000948947 */ /* 0x00cfec0003800000 */
.L_x_165:
[----:B------:R-:W-:Y:S01]  /*3430*/  ULEA UR8, UR5, UR6, 0x4 ;  /* 0x0000000605087291 */ /* 0x000fe2000f8e20ff */
[----:B------:R-:W-:Y:S01]  /*3440*/  SEL R2, R13, R2, !P2 ;  /* 0x000000020d027207 */ /* 0x000fe20005000000 */
[----:B------:R-:W-:Y:S01]  /*3450*/  UIADD3 UR9, UPT, UPT, UR4, 0xd0, URZ ;  /* 0x000000d004097890 */ /* 0x000fe2000fffe0ff */
[----:B--2---:R-:W-:Y:S01]  /*3460*/  LEA R0, R11, UR6, 0x3 ;  /* 0x000000060b007c11 */ /* 0x004fe2000f8e18ff */
[----:B------:R-:W-:Y:S01]  /*3470*/  UIADD3 UR8, UPT, UPT, UR8, 0x140, URZ ;  /* 0x0000014008087890 */ /* 0x000fe2000fffe0ff */
[----:B------:R2:W-:Y:S01]  /*3480*/  @!P2 SYNCS.ARRIVE.TRANS64.RED RZ, [R2+URZ], R5 ;  /* 0x0000000502ffa9a7 */ /* 0x0005e200080004ff */
[----:B------:R-:W-:Y:S01]  /*3490*/  UIADD3 UR4, UPT, UPT, UR5, 0x1, URZ ;  /* 0x0000000105047890 */ /* 0x000fe2000fffe0ff */
[----:B------:R-:W-:-:S03]  /*34a0*/  VIADD R8, R8, 0x1 ;  /* 0x0000000108087836 */ /* 0x000fc60000000000 */
[----:B------:R-:W-:Y:S02]  /*34b0*/  UISETP.NE.AND UP0, UPT, UR4, 0x2, UPT ;  /* 0x000000020400788c */ /* 0x000fe4000bf05270 */
[----:B------:R-:W-:Y:S01]  /*34c0*/  ISETP.NE.AND P0, PT, R8, 0x2, PT ;  /* 0x000000020800780c */ /* 0x000fe20003f05270 */
[----:B------:R-:W-:Y:S06]  /*34d0*/  UGETNEXTWORKID.BROADCAST [UR8], [UR9] ;  /* 0x00000000080073ca */ /* 0x000fec0008000100 */
[----:B------:R-:W-:Y:S02]  /*34e0*/  USEL UR7, URZ, 0x1, UP0 ;  /* 0x00000001ff077887 */ /* 0x000fe40008000000 */
[----:B------:R-:W-:-:S04]  /*34f0*/  USEL UR5, UR4, URZ, UP0 ;  /* 0x000000ff04057287 */ /* 0x000fc80008000000 */
[----:B------:R-:W-:Y:S02]  /*3500*/  LOP3.LUT R12, R12, UR7, RZ, 0x3c, !PT ;  /* 0x000000070c0c7c12 */ /* 0x000fe4000f8e3cff */
[----:B--2---:R-:W-:-:S04]  /*3510*/  SHF.L.U32 R5, R10, 0x1f, RZ ;  /* 0x0000001f0a057819 */ /* 0x004fc800000006ff */
[----:B------:R-:W2:Y:S02]  /*3520*/  SYNCS.PHASECHK.TRANS64.TRYWAIT P1, [R0+URZ+0xd0], R5 ;  /* 0x0000d005000075a7 */ /* 0x000ea400080211ff */
[----:B--2---:R-:W-:Y:S05]  /*3530*/  @!P1 BRA `(.L_x_60) ;  /* 0x0000006000689947 */ /* 0x004fea0003800000 */
.L_x_166:
[C---:B------:R-:W-:Y:S01]  /*3540*/  LEA R4, R11.reuse, UR6, 0x4 ;  /* 0x000000060b047c11 */ /* 0x040fe2000f8e20ff */
[----:B--2---:R-:W-:Y:S01]  /*3550*/  VIADD R0, R0, 0xe0 ;  /* 0x000000e000007836 */ /* 0x004fe20000000000 */
[----:B------:R-:W-:Y:S01]  /*3560*/  SEL R8, R8, RZ, P0 ;  /* 0x000000ff08087207 */ /* 0x000fe20000000000 */
[----:B------:R-:W-:-:S03]  /*3570*/  VIADD R11, R11, 0x1 ;  /* 0x000000010b0b7836 */ /* 0x000fc60000000000 */
[----:B------:R-:W2:Y:S01]  /*3580*/  LDS.128 R4, [R4+0x140] ;  /* 0x0001400004047984 */ /* 0x000ea20000000c00 */
[----:B------:R-:W-:Y:S02]  /*3590*/  PRMT R0, RZ, 0x654, R0 ;  /* 0x00000654ff007816 */ /* 0x000fe40000000000 */
[C---:B------:R-:W-:Y:S01]  /*35a0*/  ISETP.NE.AND P1, PT, R11.reuse, 0x2, PT ;  /* 0x000000020b00780c */ /* 0x040fe20003f25270 */
[----:B------:R-:W-:Y:S01]  /*35b0*/  @!PT LDS RZ, [RZ] ;  /* 0x00000000fffff984 */ /* 0x000fe20000000800 */
[----:B------:R-:W-:Y:S01]  /*35c0*/  @!PT LDS RZ, [RZ] ;  /* 0x00000000fffff984 */ /* 0x000fe20000000800 */
[----:B------:R-:W-:Y:S01]  /*35d0*/  @!PT LDS RZ, [RZ] ;  /* 0x00000000fffff984 */ /* 0x000fe20000000800 */
[----:B------:R-:W-:Y:S01]  /*35e0*/  @!PT LDS RZ, [RZ] ;  /* 0x00000000fffff984 */ /* 0x000fe20000000800 */
[----:B------:R3:W-:Y:S06]  /*35f0*/  MEMBAR.ALL.CTA ;  /* 0x0000000000007992 */ /* 0x0007ec0000008000 */
[----:B---3--:R-:W3:Y:S01]  /*3600*/  FENCE.VIEW.ASYNC.S ;  /* 0x00000000000073c6 */ /* 0x008ee20000000000 */
[----:B------:R-:W-:Y:S01]  /*3610*/  SEL R11, R11, RZ, P1 ;  /* 0x000000ff0b0b7207 */ /* 0x000fe20000800000 */
[----:B---3--:R3:W-:Y:S01]  /*3620*/  SYNCS.ARRIVE.TRANS64.RED.A1T0 RZ, [R0+URZ], RZ ;  /* 0x000000ff00ff79a7 */ /* 0x0087e200081004ff */
[----:B--2---:R-:W-:-:S02]  /*3630*/  LOP3.LUT P3, RZ, R6, 0x1, RZ, 0xc0, !PT ;  /* 0x0000000106ff7812 */ /* 0x004fc4000786c0ff */
[----:B------:R-:W-:-:S04]  /*3640*/  SEL R5, RZ, 0x1, P1 ;  /* 0x00000001ff057807 */ /* 0x000fc80000800000 */
[----:B------:R-:W-:Y:S02]  /*3650*/  LOP3.LUT R10, R10, R5, RZ, 0x3c, !PT ;  /* 0x000000050a0a7212 */ /* 0x000fe400078e3cff */
[----:B---3--:R-:W-:-:S04]  /*3660*/  SEL R0, RZ, 0x1, P0 ;  /* 0x00000001ff007807 */ /* 0x008fc80000000000 */
[----:B------:R-:W-:Y:S01]  /*3670*/  LOP3.LUT R9, R9, R0, RZ, 0x3c, !PT ;  /* 0x0000000009097212 */ /* 0x000fe200078e3cff */
[----:B------:R-:W-:Y:S06]  /*3680*/  @P3 BRA `(.L_x_61) ;  /* 0xfffffffc002c3947 */ /* 0x000fec000383ffff */
[----:B------:R-:W-:Y:S01]  /*3690*/  ULEA UR4, UR5, UR6, 0x3 ;  /* 0x0000000605047291 */ /* 0x000fe2000f8e18ff */
[----:B------:R-:W-:-:S08]  /*36a0*/  SHF.L.U32 R3, R12, 0x1f, RZ ;  /* 0x0000001f0c037819 */ /* 0x000fd000000006ff */
[----:B------:R-:W2:Y:S02]  /*36b0*/  SYNCS.PHASECHK.TRANS64 P0, [UR4+0xe0], R3 ;  /* 0x0000e003ff0075a7 */ /* 0x000ea40008001004 */
[----:B--2---:R-:W-:Y:S05]  /*36c0*/  @P0 BRA `(.L_x_62) ;  /* 0x0000000000080947 */ /* 0x004fea0003800000 */
[----:B------:R-:W2:Y:S02]  /*36d0*/  SYNCS.PHASECHK.TRANS64.TRYWAIT P0, [UR4+0xe0], R3 ;  /* 0x0000e003ff0075a7 */ /* 0x000ea40008001104 */
[----:B--2---:R-:W-:Y:S05]  /*36e0*/  @!P0 BRA `(.L_x_63) ;  /* 0x0000006000108947 */ /* 0x004fea0003800000 */
.L_x_62:
[----:B------:R-:W-:-:S04]  /*36f0*/  UIADD3 UR7, UPT, UPT, UR5, 0x1, URZ ;  /* 0x0000000105077890 */ /* 0x000fc8000fffe0ff */
[----:B------:R-:W-:-:S04]  /*3700*/  UISETP.NE.AND UP0, UPT, UR7, 0x2, UPT ;  /* 0x000000020700788c */ /* 0x000fc8000bf05270 */
[----:B------:R-:W-:Y:S02]  /*3710*/  USEL UR8, URZ, 0x1, UP0 ;  /* 0x00000001ff087887 */ /* 0x000fe40008000000 */
[----:B------:R-:W-:-:S04]  /*3720*/  USEL UR7, UR7, URZ, UP0 ;  /* 0x000000ff07077287 */ /* 0x000fc80008000000 */
[----:B------:R-:W-:Y:S01]  /*3730*/  ULEA UR7, UR7, UR6, 0x3 ;  /* 0x0000000607077291 */ /* 0x000fe2000f8e18ff */
[----:B--2---:R-:W-:-:S04]  /*3740*/  LOP3.LUT R3, R12, UR8, RZ, 0x3c, !PT ;  /* 0x000000080c037c12 */ /* 0x004fc8000f8e3cff */
[----:B------:R-:W-:-:S04]  /*3750*/  SHF.L.U32 R0, R3, 0x1f, RZ ;  /* 0x0000001f03007819 */ /* 0x000fc800000006ff */
[----:B------:R-:W2:Y:S02]  /*3760*/  SYNCS.PHASECHK.TRANS64 P0, [UR7+0xe0], R0 ;  /* 0x0000e000ff0075a7 */ /* 0x000ea40008001007 */
[----:B-12---:R-:W-:Y:S05]  /*3770*/  @P0 EXIT ;  /* 0x000000000000094d */ /* 0x006fea0003800000 */
[----:B------:R-:W-:Y:S02]  /*3780*/  SHF.L.U32 R3, R3, 0x1f, RZ ;  /* 0x0000001f03037819 */ /* 0x000fe400000006ff */
[----:B------:R-:W-:-:S07]  /*3790*/  MOV R0, UR7 ;  /* 0x0000000700007c02 */ /* 0x000fce0008000f00 */
.L_x_64:
[----:B-1----:R1:W2:Y:S02]  /*37a0*/  SYNCS.PHASECHK.TRANS64.TRYWAIT P0, [R0+URZ+0xe0], R3 ;  /* 0x0000e003000075a7 */ /* 0x0022a400080011ff */
[----:B--2---:R-:W-:Y:S05]  /*37b0*/  @!P0 NANOSLEEP.SYNCS 0x989680 ;  /* 0x009896800000895d */ /* 0x004fea0003900000 */
[----:B------:R-:W2:Y:S02]  /*37c0*/  @!P0 SYNCS.PHASECHK.TRANS64 P0, [R0+URZ+0xe0], R3 ;  /* 0x0000e003000085a7 */ /* 0x000ea400080010ff */
[----:B--2---:R-:W-:Y:S05]  /*37d0*/  @P0 EXIT ;  /* 0x000000000000094d */ /* 0x004fea0003800000 */
[----:B------:R-:W-:Y:S05]  /*37e0*/  BRA `(.L_x_64) ;  /* 0xfffffffc00ec7947 */ /* 0x000fea000383ffff */
.L_x_57:
[----:B------:R-:W-:Y:S05]  /*37f0*/  BRA.U UP5, `(.L_x_65) ;  /* 0x0000001905a47547 */ /* 0x000fea000b800000 */
[----:B------:R-:W2:Y:S01]  /*3800*/  S2UR UR4, SR_CgaCtaId ;  /* 0x00000000000479c3 */ /* 0x000ea20000008800 */
[----:B------:R-:W-:Y:S01]  /*3810*/  UMOV UR5, 0x40 ;  /* 0x0000004000057882 */ /* 0x000fe20000000000 */
[----:B------:R-:W-:Y:S01]  /*3820*/  NOP ;  /* 0x0000000000007918 */ /* 0x000fe20000000000 */
[----:B------:R-:W-:Y:S01]  /*3830*/  UMOV UR6, 0x400 ;  /* 0x0000040000067882 */ /* 0x000fe20000000000 */
[----:B--2---:R-:W-:Y:S02]  /*3840*/  ULEA UR5, UR4, UR5, 0x18 ;  /* 0x0000000504057291 */ /* 0x004fe4000f8ec0ff */
[----:B------:R-:W-:-:S07]  /*3850*/  ULEA UR6, UR4, UR6, 0x18 ;  /* 0x0000000604067291 */ /* 0x000fce000f8ec0ff */
[----:B------:R-:W2:Y:S02]  /*3860*/  LDS.U8 R3, [UR5+0x1c] ;  /* 0x00001c05ff037984 */ /* 0x000ea40008000000 */
[----:B--2---:R-:W-:-:S13]  /*3870*/  ISETP.NE.AND P0, PT, R3, RZ, PT ;  /* 0x000000ff0300720c */ /* 0x004fda0003f05270 */
[----:B------:R-:W-:Y:S05]  /*3880*/  @P0 BRA `(.L_x_66) ;  /* 0x0000000400080947 */ /* 0x000fea0003800000 */
[----:B------:R-:W-:Y:S02]  /*3890*/  UISETP.NE.U32.AND UP1, UPT, UR71, 0x1, UPT ;  /* 0x000000014700788c */ /* 0x000fe4000bf25070 */
[----:B------:R-:W-:-:S07]  /*38a0*/  UIADD3 UR7, UPT, UPT, UR5, 0x8, URZ ;  /* 0x0000000805077890 */ /* 0x000fce000fffe0ff */
[----:B------:R-:W-:Y:S05]  /*38b0*/  BRA.U !UP1, `(.L_x_67) ;  /* 0x00000001099c7547 */ /* 0x000fea000b800000 */
[----:B------:R-:W-:Y:S01]  /*38c0*/  ELECT P0, URZ, PT ;  /* 0x0000000000ff782f */ /* 0x000fe20003800000 */
[----:B------:R-:W-:-:S12]  /*38d0*/  BSSY B0, `(.L_x_67) ;  /* 0x0000025000007945 */ /* 0x000fd80003800000 */
[----:B------:R-:W-:Y:S05]  /*38e0*/  @!P0 BRA `(.L_x_68) ;  /* 0x00000000008c8947 */ /* 0x000fea0003800000 */
[----:B------:R-:W-:-:S05]  /*38f0*/  UMOV UR4, 0x10 ;  /* 0x0000001000047882 */ /* 0x000fca0000000000 */
[----:B------:R-:W-:Y:S04]  /*3900*/  DEPBAR.LE SB2, 0x36 ;  /* 0x0000ad800000791a */ /* 0x000fe80000000000 */
[----:B------:R-:W2:Y:S02]  /*3910*/  UTCATOMSWS.2CTA.FIND_AND_SET.ALIGN UP0, UR4, UR4 ;  /* 0x00000004000475e3 */ /* 0x000ea40008200800 */
[----:B--2---:R-:W-:Y:S01]  /*3920*/  MOV R10, UR4 ;  /* 0x00000004000a7c02 */ /* 0x004fe20008000f00 */
[----:B------:R-:W-:Y:S06]  /*3930*/  BRA.U UP0, `(.L_x_69) ;  /* 0x0000000100187547 */ /* 0x000fec000b800000 */
.L_x_70:
[----:B------:R-:W-:Y:S05]  /*3940*/  NANOSLEEP 0x64 ;  /* 0x000000640000795d */ /* 0x000fea0003800000 */
[----:B------:R-:W-:-:S05]  /*3950*/  UMOV UR4, 0x10 ;  /* 0x0000001000047882 */ /* 0x000fca0000000000 */
[----:B------:R-:W-:Y:S04]  /*3960*/  DEPBAR.LE SB2, 0x36 ;  /* 0x0000ad800000791a */ /* 0x000fe80000000000 */
[----:B------:R-:W2:Y:S02]  /*3970*/  UTCATOMSWS.2CTA.FIND_AND_SET.ALIGN UP0, UR4, UR4 ;  /* 0x00000004000475e3 */ /* 0x000ea40008200800 */
[----:B--2---:R-:W-:Y:S01]  /*3980*/  MOV R10, UR4 ;  /* 0x00000004000a7c02 */ /* 0x004fe20008000f00 */
[----:B------:R-:W-:Y:S05]  /*3990*/  BRA.U !UP0, `(.L_x_70) ;  /* 0xfffffffd08e87547 */ /* 0x000fea000b83ffff */
.L_x_69:
[----:B------:R-:W2:Y:S01]  /*39a0*/  LDS R6, [UR5+0x10] ;  /* 0x00001005ff067984 */ /* 0x000ea20008000800 */
[----:B------:R-:W-:Y:S01]  /*39b0*/  IMAD.U32 R3, RZ, RZ, UR6 ;  /* 0x00000006ff037e24 */ /* 0x000fe2000f8e00ff */
[----:B------:R-:W-:-:S03]  /*39c0*/  MOV R4, UR70 ;  /* 0x0000004600047c02 */ /* 0x000fc60008000f00 */
[----:B------:R-:W-:Y:S01]  /*39d0*/  VIADD R3, R3, 0x160 ;  /* 0x0000016003037836 */ /* 0x000fe20000000000 */
[----:B--2---:R-:W-:-:S04]  /*39e0*/  SHF.L.U32 R6, R6, 0x1f, RZ ;  /* 0x0000001f06067819 */ /* 0x004fc800000006ff */
[----:B------:R-:W2:Y:S02]  /*39f0*/  SYNCS.PHASECHK.TRANS64.TRYWAIT P0, [UR5+0x8], R6 ;  /* 0x00000806ff0075a7 */ /* 0x000ea40008001105 */
[----:B--2---:R-:W-:Y:S05]  /*3a00*/  @P0 BRA `(.L_x_71) ;  /* 0x0000000000080947 */ /* 0x004fea0003800000 */
[----:B------:R-:W2:Y:S02]  /*3a10*/  SYNCS.PHASECHK.TRANS64.TRYWAIT P0, [UR5+0x8], R6 ;  /* 0x00000806ff0075a7 */ /* 0x000ea40008001105 */
[----:B--2---:R-:W-:Y:S05]  /*3a20*/  @!P0 BRA `(.L_x_72) ;  /* 0x0000005c00588947 */ /* 0x004fea0003800000 */
.L_x_71:
[----:B------:R-:W-:Y:S01]  /*3a30*/  PRMT R4, R4, 0x654, R3 ;  /* 0x0000065404047816 */ /* 0x000fe20000000003 */
[----:B------:R-:W-:Y:S01]  /*3a40*/  HFMA2 R3, -RZ, RZ, 0, 5.9604644775390625e-08 ;  /* 0x00000001ff037431 */ /* 0x000fe200000001ff */
[----:B------:R-:W-:Y:S01]  /*3a50*/  UPRMT UR4, UR70, 0x654, UR7 ;  /* 0x0000065446047896 */ /* 0x000fe20008000007 */
[----:B------:R-:W-:Y:S02]  /*3a60*/  IMAD.MOV.U32 R7, RZ, RZ, 0xffff ;  /* 0x0000ffffff077424 */ /* 0x000fe400078e00ff */
[----:B--2---:R-:W-:Y:S02]  /*3a70*/  IMAD.MOV.U32 R6, RZ, RZ, 0x4 ;  /* 0x00000004ff067424 */ /* 0x004fe400078e00ff */
[----:B------:R-:W-:Y:S01]  /*3a80*/  IMAD.SHL.U32 R9, R10, 0x20, RZ ;  /* 0x000000200a097824 */ /* 0x000fe200078e00ff */
[----:B------:R-:W-:Y:S02]  /*3a90*/  MOV R5, UR4 ;  /* 0x0000000400057c02 */ /* 0x000fe40008000f00 */
[-C--:B------:R-:W-:Y:S01]  /*3aa0*/  SHF.L.U32 R8, R7, R10.reuse, RZ ;  /* 0x0000000a07087219 */ /* 0x080fe200000006ff */
[----:B------:R2:W-:Y:S01]  /*3ab0*/  SYNCS.ARRIVE.TRANS64.RED RZ, [UR4], R6 ;  /* 0x00000006ffff79a7 */ /* 0x0005e20008000404 */
[----:B------:R-:W-:Y:S01]  /*3ac0*/  SHF.L.U32 R7, R3, R10, RZ ;  /* 0x0000000a03077219 */ /* 0x000fe200000006ff */
[----:B------:R2:W-:Y:S04]  /*3ad0*/  STS [UR6+0x160], R9 ;  /* 0x00016009ff007988 */ /* 0x0005e80008000806 */
[----:B------:R2:W-:Y:S04]  /*3ae0*/  STAS [R4.64], R10 ;  /* 0x0000000a04007dbd */ /* 0x0005e8000c0008ff */
[----:B------:R2:W-:Y:S04]  /*3af0*/  ATOMS.OR RZ, [UR5+0x14], R8 ;  /* 0x00001408ffff798c */ /* 0x0005e8000b000005 */
[----:B------:R2:W-:Y:S04]  /*3b00*/  ATOMS.OR RZ, [UR5+0x18], R7 ;  /* 0x00001807ffff798c */ /* 0x0005e8000b000005 */
[----:B------:R2:W-:Y:S02]  /*3b10*/  ATOMS.XOR RZ, [UR5+0x10], R3 ;  /* 0x00001003ffff798c */ /* 0x0005e4000b800005 */
.L_x_68:
[----:B-1----:R-:W-:Y:S05]  /*3b20*/  BSYNC B0 ;  /* 0x0000000000007941 */ /* 0x002fea0003800000 */
.L_x_67:
[----:B------:R-:W-:Y:S05]  /*3b30*/  BRA.U UP1, `(.L_x_73) ;  /* 0x00000001016c7547 */ /* 0x000fea000b800000 */
[----:B------:R-:W-:-:S03]  /*3b40*/  UMOV UR4, 0xffffffff ;  /* 0xffffffff00047882 */ /* 0x000fc60000000000 */
[----:B------:R-:W-:Y:S05]  /*3b50*/  BRA.DIV UR4, `(.L_x_74) ;  /* 0x0000005e04247947 */ /* 0x000fea000b800000 */
[----:B------:R-:W-:-:S13]  /*3b60*/  ELECT P0, URZ, PT ;  /* 0x0000000000ff782f */ /* 0x000fda0003800000 */
.L_x_170:
[----:B------:R-:W-:Y:S05]  /*3b70*/  @!P0 BRA `(.L_x_73) ;  /* 0x00000000005c8947 */ /* 0x000fea0003800000 */
[----:B--2---:R-:W2:Y:S02]  /*3b80*/  LDS R4, [UR5+0x10] ;  /* 0x00001005ff047984 */ /* 0x004ea40008000800 */
[----:B--2---:R-:W-:-:S04]  /*3b90*/  SHF.L.U32 R4, R4, 0x1f, RZ ;  /* 0x0000001f04047819 */ /* 0x004fc800000006ff */
[----:B------:R-:W2:Y:S02]  /*3ba0*/  SYNCS.PHASECHK.TRANS64.TRYWAIT P0, [UR5+0x8], R4 ;  /* 0x00000804ff0075a7 */ /* 0x000ea40008001105 */
[----:B--2---:R-:W-:Y:S05]  /*3bb0*/  @P0 BRA `(.L_x_75) ;  /* 0x0000000000080947 */ /* 0x004fea0003800000 */
[----:B------:R-:W2:Y:S02]  /*3bc0*/  SYNCS.PHASECHK.TRANS64.TRYWAIT P0, [UR5+0x8], R4 ;  /* 0x00000804ff0075a7 */ /* 0x000ea40008001105 */
[----:B--2---:R-:W-:Y:S05]  /*3bd0*/  @!P0 BRA `(.L_x_76) ;  /* 0x0000005c00288947 */ /* 0x004fea0003800000 */
.L_x_75:
[----:B------:R-:W3:Y:S01]  /*3be0*/  LDS R6, [UR6+0x160] ;  /* 0x00016006ff067984 */ /* 0x000ee20008000800 */
[----:B--2---:R-:W-:Y:S02]  /*3bf0*/  HFMA2 R3, -RZ, RZ, 0, 5.9604644775390625e-08 ;  /* 0x00000001ff037431 */ /* 0x004fe400000001ff */
[----:B------:R-:W-:Y:S01]  /*3c00*/  IMAD.MOV.U32 R4, RZ, RZ, 0xffff ;  /* 0x0000ffffff047424 */ /* 0x000fe200078e00ff */
[----:B------:R-:W-:Y:S01]  /*3c10*/  UPRMT UR4, UR70, 0x654, UR7 ;  /* 0x0000065446047896 */ /* 0x000fe20008000007 */
[----:B---3--:R-:W-:-:S03]  /*3c20*/  IMAD.SHL.U32 R5, R6, 0x20, RZ ;  /* 0x0000002006057824 */ /* 0x008fc600078e00ff */
[-C--:B------:R-:W-:Y:S02]  /*3c30*/  SHF.L.U32 R4, R4, R6.reuse, RZ ;  /* 0x0000000604047219 */ /* 0x080fe400000006ff */
[----:B------:R-:W-:Y:S01]  /*3c40*/  SHF.L.U32 R6, R3, R6, RZ ;  /* 0x0000000603067219 */ /* 0x000fe200000006ff */
[----:B------:R3:W-:Y:S04]  /*3c50*/  STS [UR6+0x160], R5 ;  /* 0x00016005ff007988 */ /* 0x0007e80008000806 */
[----:B------:R3:W-:Y:S04]  /*3c60*/  ATOMS.OR RZ, [UR5+0x14], R4 ;  /* 0x00001404ffff798c */ /* 0x0007e8000b000005 */
[----:B------:R3:W-:Y:S01]  /*3c70*/  ATOMS.OR RZ, [UR5+0x18], R6 ;  /* 0x00001806ffff798c */ /* 0x0007e2000b000005 */
[----:B------:R-:W-:Y:S03]  /*3c80*/  SYNCS.ARRIVE.TRANS64.RED.A1T0 RZ, [UR4], RZ ;  /* 0x000000ffffff79a7 */ /* 0x000fe60008100404 */
[----:B------:R3:W-:Y:S01]  /*3c90*/  ATOMS.XOR RZ, [UR5+0x10], R3 ;  /* 0x00001003ffff798c */ /* 0x0007e2000b800005 */
[----:B------:R-:W-:Y:S05]  /*3ca0*/  BRA `(.L_x_73) ;  /* 0x0000000000107947 */ /* 0x000fea0003800000 */
.L_x_66:
[----:B------:R-:W-:Y:S02]  /*3cb0*/  MOV R3, 0xffffffff ;  /* 0xffffffff00037802 */ /* 0x000fe40000000f00 */
[----:B------:R-:W-:-:S03]  /*3cc0*/  MOV R4, 0x3cf0 ;  /* 0x00003cf000047802 */ /* 0x000fc60000000f00 */
[----:B------:R2:W-:Y:S04]  /*3cd0*/  STS [UR6+0x160], R3 ;  /* 0x00016003ff007988 */ /* 0x0005e80008000806 */
[----:B-12--5:R-:W-:Y:S05]  /*3ce0*/  CALL.REL.NOINC `($__internal_1_$__cuda_sm10x_tcgen05_guardrail_trap_phase_invalid_during_alloc) ;  /* 0x0000006000587944 */ /* 0x026fea0003c00000 */
.L_x_73:
[----:B------:R-:W-:Y:S05]  /*3cf0*/  WARPSYNC.ALL ;  /* 0x0000000000007948 */ /* 0x000fea0003800000 */
[----:B------:R-:W4:Y:S01]  /*3d00*/  S2UR UR31, SR_CgaCtaId ;  /* 0x00000000001f79c3 */ /* 0x000f220000008800 */
[----:B------:R-:W-:Y:S01]  /*3d10*/  UMOV UR4, 0x400 ;  /* 0x0000040000047882 */ /* 0x000fe20000000000 */
[----:B------:R-:W-:-:S06]  /*3d20*/  NOP ;  /* 0x0000000000007918 */ /* 0x000fcc0000000000 */
[----:B------:R-:W-:Y:S06]  /*3d30*/  BAR.ARV 0x6, 0xa0 ;  /* 0x0182800000007b1d */ /* 0x000fec0000002000 */
[----:B------:R-:W1:Y:S01]  /*3d40*/  LDCU UR11, c[0x0][0x38c] ;  /* 0x00007180ff0b77ac */ /* 0x000e620008000800 */
[----:B------:R-:W-:Y:S01]  /*3d50*/  LOP3.LUT R2, R2, 0xffff, RZ, 0xc0, !PT ;  /* 0x0000ffff02027812 */ /* 0x000fe200078ec0ff */
[----:B--2---:R-:W-:Y:S01]  /*3d60*/  IMAD.MOV.U32 R10, RZ, RZ, 0x1 ;  /* 0x00000001ff0a7424 */ /* 0x004fe200078e00ff */
[----:B------:R-:W-:Y:S02]  /*3d70*/  LOP3.LUT R0, R0, 0xffff, RZ, 0xc0, !PT ;  /* 0x0000ffff00007812 */ /* 0x000fe400078ec0ff */
[----:B------:R-:W-:-:S02]  /*3d80*/  CS2R R8, SRZ ;  /* 0x0000000000087805 */ /* 0x000fc4000001ff00 */
[----:B------:R-:W-:Y:S01]  /*3d90*/  R2UR UR44, R2 ;  /* 0x00000000022c72ca */ /* 0x000fe200000e0000 */
[----:B------:R-:W2:Y:S01]  /*3da0*/  LDCU UR61, c[0x0][0x370] ;  /* 0x00006e00ff3d77ac */ /* 0x000ea20008000800 */
[----:B------:R-:W-:Y:S01]  /*3db0*/  R2UR UR63, R0 ;  /* 0x00000000003f72ca */ /* 0x000fe200000e0000 */
[----:B----4-:R-:W-:Y:S01]  /*3dc0*/  ULEA UR31, UR31, UR4, 0x18 ;  /* 0x000000041f1f7291 */ /* 0x010fe2000f8ec0ff */
[----:B------:R-:W-:Y:S01]  /*3dd0*/  UMOV UR59, URZ ;  /* 0x000000ff003b7c82 */ /* 0x000fe20008000000 */
[----:B------:R-:W-:Y:S02]  /*3de0*/  UISETP.GE.AND UP5, UPT, UR45, 0x1, UPT ;  /* 0x000000012d00788c */ /* 0x000fe4000bfa6270 */
[----:B------:R-:W-:Y:S02]  /*3df0*/  UIADD3 UR6, UPT, UPT, UR31, 0x6400, URZ ;  /* 0x000064001f067890 */ /* 0x000fe4000fffe0ff */
[----:B------:R-:W-:-:S03]  /*3e00*/  UIADD3 UR5, UPT, UPT, UR31, 0x2a400, URZ ;  /* 0x0002a4001f057890 */ /* 0x000fc6000fffe0ff */
[----:B---3--:R-:W3:Y:S01]  /*3e10*/  LDS R3, [UR31+0x160] ;  /* 0x0001601fff037984 */ /* 0x008ee20008000800 */
[----:B-1----:R-:W-:Y:S02]  /*3e20*/  UIADD3 UR11, UPT, UPT, UR11, 0x7f, URZ ;  /* 0x0000007f0b0b7890 */ /* 0x002fe4000fffe0ff */
[----:B------:R-:W-:Y:S02]  /*3e30*/  UIADD3 UR4, UPT, UPT, UR31, 0x33400, URZ ;  /* 0x000334001f047890 */ /* 0x000fe4000fffe0ff */
[----:B------:R-:W-:Y:S02]  /*3e40*/  UIADD3 UR7, UPT, UPT, UR31, 0x34600, URZ ;  /* 0x000346001f077890 */ /* 0x000fe4000fffe0ff */
[----:B------:R-:W-:Y:S02]  /*3e50*/  USHF.R.U32.HI UR10, URZ, 0x4, UR6 ;  /* 0x00000004ff0a7899 */ /* 0x000fe40008011606 */
[----:B------:R-:W-:Y:S02]  /*3e60*/  USHF.R.U32.HI UR8, URZ, 0x4, UR5 ;  /* 0x00000004ff087899 */ /* 0x000fe40008011605 */
[----:B------:R-:W-:-:S02]  /*3e70*/  USHF.R.S32.HI UR9, URZ, 0x1f, UR11 ;  /* 0x0000001fff097899 */ /* 0x000fc4000801140b */
[----:B------:R-:W-:Y:S02]  /*3e80*/  USHF.R.U32.HI UR6, URZ, 0x4, UR4 ;  /* 0x00000004ff067899 */ /* 0x000fe40008011604 */
[----:B------:R-:W-:Y:S02]  /*3e90*/  USHF.R.U32.HI UR5, URZ, 0x4, UR7 ;  /* 0x00000004ff057899 */ /* 0x000fe40008011607 */
[----:B------:R-:W-:Y:S02]  /*3ea0*/  ULEA.HI UR4, UR9, UR11, URZ, 0x7 ;  /* 0x0000000b09047291 */ /* 0x000fe4000f8f38ff */
[----:B------:R-:W-:Y:S02]  /*3eb0*/  ULOP3.LUT UR6, UR6, 0x3fff, URZ, 0xc0, !UPT ;  /* 0x00003fff06067892 */ /* 0x000fe4000f8ec0ff */
[----:B------:R-:W-:Y:S02]  /*3ec0*/  ULOP3.LUT UR5, UR5, 0x3fff, URZ, 0xc0, !UPT ;  /* 0x00003fff05057892 */ /* 0x000fe4000f8ec0ff */
[----:B------:R-:W-:-:S02]  /*3ed0*/  USHF.R.S32.HI UR62, URZ, 0x7, UR4 ;  /* 0x00000007ff3e7899 */ /* 0x000fc40008011404 */
[----:B------:R-:W-:Y:S02]  /*3ee0*/  ULOP3.LUT UR54, UR6, 0x10000, URZ, 0xfc, !UPT ;  /* 0x0001000006367892 */ /* 0x000fe4000f8efcff */
[----:B------:R-:W-:Y:S02]  /*3ef0*/  ULOP3.LUT UR55, UR5, 0x10000, URZ, 0xfc, !UPT ;  /* 0x0001000005377892 */ /* 0x000fe4000f8efcff */
[----:B------:R-:W-:Y:S02]  /*3f00*/  ULOP3.LUT UR10, UR10, 0x3fff, URZ, 0xc0, !UPT ;  /* 0x00003fff0a0a7892 */ /* 0x000fe4000f8ec0ff */
[----:B------:R-:W-:Y:S02]  /*3f10*/  ULOP3.LUT UR8, UR8, 0x3fff, URZ, 0xc0, !UPT ;  /* 0x00003fff08087892 */ /* 0x000fe4000f8ec0ff */
[----:B------:R-:W-:Y:S02]  /*3f20*/  UISETP.LT.AND UP0, UPT, UR62, 0x1, UPT ;  /* 0x000000013e00788c */ /* 0x000fe4000bf01270 */
[----:B------:R-:W-:Y:S01]  /*3f30*/  UISETP.NE.AND UP4, UPT, UR45, 0x1, UPT ;  /* 0x000000012d00788c */ /* 0x000fe2000bf85270 */
[----:B------:R-:W1:Y:S01]  /*3f40*/  LDCU UR60, c[0x0][0x374] ;  /* 0x00006e80ff3c77ac */ /* 0x000e620008000800 */
[----:B---3--:R-:W-:Y:S01]  /*3f50*/  R2UR UR32, R3 ;  /* 0x00000000032072ca */ /* 0x008fe200000e0000 */
[----:B------:R-:W-:Y:S01]  /*3f60*/  IMAD.MOV.U32 R3, RZ, RZ, RZ ;  /* 0x000000ffff037224 */ /* 0x000fe200078e00ff */
[----:B------:R-:W-:-:S02]  /*3f70*/  ULOP3.LUT UR52, UR10, 0x10000, URZ, 0xfc, !UPT ;  /* 0x000100000a347892 */ /* 0x000fc4000f8efcff */
[----:B------:R-:W-:Y:S02]  /*3f80*/  ULOP3.LUT UR53, UR8, 0x10000, URZ, 0xfc, !UPT ;  /* 0x0001000008357892 */ /* 0x000fe4000f8efcff */
[----:B------:R-:W-:Y:S02]  /*3f90*/  USEL UR68, UR62, 0x1, !UP0 ;  /* 0x000000013e447887 */ /* 0x000fe4000c000000 */
[----:B------:R-:W-:Y:S01]  /*3fa0*/  UISETP.NE.AND UP3, UPT, UR71, URZ, UPT ;  /* 0x000000ff4700728c */ /* 0x000fe2000bf65270 */
[----:B------:R-:W-:Y:S01]  /*3fb0*/  UMOV UR29, URZ ;  /* 0x000000ff001d7c82 */ /* 0x000fe20008000000 */
[----:B------:R-:W-:-:S03]  /*3fc0*/  UMOV UR27, URZ ;  /* 0x000000ff001b7c82 */ /* 0x000fc60008000000 */
[----:B------:R-:W-:Y:S02]  /*3fd0*/  UIADD3 UR42, UPT, UPT, UR32, 0x80, URZ ;  /* 0x00000080202a7890 */ /* 0x000fe4000fffe0ff */
[----:B------:R-:W-:Y:S02]  /*3fe0*/  UIADD3 UR50, UPT, UPT, UR32, 0x40000080, URZ ;  /* 0x4000008020327890 */ /* 0x000fe4000fffe0ff */
[----:B------:R-:W-:Y:S02]  /*3ff0*/  UIADD3 UR48, UPT, UPT, UR32, -0x7fffff80, URZ ;  /* 0x8000008020307890 */ /* 0x000fe4000fffe0ff */
[----:B------:R-:W-:Y:S02]  /*4000*/  UIADD3 UR46, UPT, UPT, UR32, -0x3fffff80, URZ ;  /* 0xc0000080202e7890 */ /* 0x000fe4000fffe0ff */
[----:B------:R-:W-:Y:S02]  /*4010*/  USHF.R.U32.HI UR7, URZ, 0x11, UR42 ;  /* 0x00000011ff077899 */ /* 0x000fe4000801162a */
[----:B------:R-:W-:-:S02]  /*4020*/  USHF.R.U32.HI UR6, URZ, 0x11, UR50 ;  /* 0x00000011ff067899 */ /* 0x000fc40008011632 */
[----:B------:R-:W-:Y:S02]  /*4030*/  USHF.R.U32.HI UR5, URZ, 0x11, UR48 ;  /* 0x00000011ff057899 */ /* 0x000fe40008011630 */
[----:B------:R-:W-:Y:S02]  /*4040*/  USHF.R.U32.HI UR4, URZ, 0x11, UR46 ;  /* 0x00000011ff047899 */ /* 0x000fe4000801162e */
[----:B------:R-:W-:Y:S02]  /*4050*/  ULOP3.LUT UR7, UR7, 0x6000, URZ, 0xc0, !UPT ;  /* 0x0000600007077892 */ /* 0x000fe4000f8ec0ff */
[----:B------:R-:W-:Y:S02]  /*4060*/  ULOP3.LUT UR6, UR6, 0x6000, URZ, 0xc0, !UPT ;  /* 0x0000600006067892 */ /* 0x000fe4000f8ec0ff */
[----:B------:R-:W-:Y:S02]  /*4070*/  ULOP3.LUT UR5, UR5, 0x6000, URZ, 0xc0, !UPT ;  /* 0x0000600005057892 */ /* 0x000fe4000f8ec0ff */
[----:B------:R-:W-:-:S02]  /*4080*/  ULOP3.LUT UR4, UR4, 0x6000, URZ, 0xc0, !UPT ;  /* 0x0000600004047892 */ /* 0x000fc4000f8ec0ff */
[----:B------:R-:W-:Y:S02]  /*4090*/  UIADD3 UR69, UPT, UPT, UR32, 0x84, URZ ;  /* 0x0000008420457890 */ /* 0x000fe4000fffe0ff */
[----:B------:R-:W-:Y:S02]  /*40a0*/  ULOP3.LUT UR67, UR7, 0x1090, URZ, 0xfc, !UPT ;  /* 0x0000109007437892 */ /* 0x000fe4000f8efcff */
[----:B------:R-:W-:Y:S02]  /*40b0*/  ULOP3.LUT UR66, UR6, 0x1090, URZ, 0xfc, !UPT ;  /* 0x0000109006427892 */ /* 0x000fe4000f8efcff */
[----:B------:R-:W-:Y:S02]  /*40c0*/  ULOP3.LUT UR65, UR5, 0x1090, URZ, 0xfc, !UPT ;  /* 0x0000109005417892 */ /* 0x000fe4000f8efcff */
[----:B-12---:R-:W-:-:S12]  /*40d0*/  ULOP3.LUT UR64, UR4, 0x1090, URZ, 0xfc, !UPT ;  /* 0x0000109004407892 */ /* 0x006fd8000f8efcff */
.L_x_86:
[C---:B------:R-:W-:Y:S02]  /*40e0*/  LEA R2, R9.reuse, UR31, 0x3 ;  /* 0x0000001f09027c11 */ /* 0x040fe4000f8e18ff */
[----:B------:R-:W-:Y:S02]  /*40f0*/  SHF.L.U32 R5, R8, 0x1f, RZ ;  /* 0x0000001f08057819 */ /* 0x000fe400000006ff */
[----:B------:R-:W-:Y:S02]  /*4100*/  LEA R6, R9, UR31, 0x4 ;  /* 0x0000001f09067c11 */ /* 0x000fe4000f8e20ff */
[----:B------:R-:W1:Y:S02]  /*4110*/  SYNCS.PHASECHK.TRANS64.TRYWAIT P0, [R2+URZ+0xd0], R5 ;  /* 0x0000d005020075a7 */ /* 0x000e6400080011ff */
[----:B-1-3--:R-:W-:Y:S05]  /*4120*/  @!P0 BRA `(.L_x_77) ;  /* 0x0000005400ec8947 */ /* 0x00afea0003800000 */
.L_x_171:
[----:B-1----:R-:W1:Y:S01]  /*4130*/  LDS.128 R4, [R6+0x140] ;  /* 0x0001400006047984 */ /* 0x002e620000000c00 */
[----:B------:R-:W-:Y:S01]  /*4140*/  @!PT LDS RZ, [RZ] ;  /* 0x00000000fffff984 */ /* 0x000fe20000000800 */
[----:B------:R-:W-:Y:S01]  /*4150*/  @!PT LDS RZ, [RZ] ;  /* 0x00000000fffff984 */ /* 0x000fe20000000800 */
[----:B------:R-:W-:Y:S01]  /*4160*/  @!PT LDS RZ, [RZ] ;  /* 0x00000000fffff984 */ /* 0x000fe20000000800 */
[----:B------:R-:W-:Y:S01]  /*4170*/  @!PT LDS RZ, [RZ] ;  /* 0x00000000fffff984 */ /* 0x000fe20000000800 */
[----:B------:R2:W-:Y:S06]  /*4180*/  MEMBAR.ALL.CTA ;  /* 0x0000000000007992 */ /* 0x0005ec0000008000 */
[----:B--2---:R-:W2:Y:S01]  /*4190*/  FENCE.VIEW.ASYNC.S ;  /* 0x00000000000073c6 */ /* 0x004ea20000000000 */
[----:B-1----:R-:W-:-:S13]  /*41a0*/  LOP3.LUT P0, RZ, R6, 0x1, RZ, 0xc0, !PT ;  /* 0x0000000106ff7812 */ /* 0x002fda000780c0ff */
[----:B--2---:R-:W-:Y:S01]  /*41b0*/  VOTEU.ANY UP2, P0 ;  /* 0x0000000000ff7886 */ /* 0x004fe20000040100 */
[----:B------:R-:W-:-:S13]  /*41c0*/  PLOP3.LUT P0, PT, PT, PT, UP2, 0x80, 0x8 ;  /* 0x000000000008781c */ /* 0x000fda0003f0f028 */
[----:B------:R-:W-:Y:S02]  /*41d0*/  @P0 MOV R0, R4 ;  /* 0x0000000400000202 */ /* 0x000fe40000000f00 */
[----:B------:R-:W-:Y:S02]  /*41e0*/  @P0 LOP3.LUT R4, R5, 0xffff, RZ, 0xc0, !PT ;  /* 0x0000ffff05040812 */ /* 0x000fe400078ec0ff */
[----:B------:R-:W-:Y:S01]  /*41f0*/  @P0 R2UR UR5, R0 ;  /* 0x00000000000502ca */ /* 0x000fe200000e0000 */
[----:B------:R-:W-:Y:S01]  /*4200*/  VIADD R0, R2, 0xe0 ;  /* 0x000000e002007836 */ /* 0x000fe20000000000 */
[----:B------:R-:W-:-:S04]  /*4210*/  @P0 R2UR UR4, R4 ;  /* 0x00000000040402ca */ /* 0x000fc800000e0000 */
[----:B------:R-:W-:-:S04]  /*4220*/  PRMT R0, RZ, 0x654, R0 ;  /* 0x00000654ff007816 */ /* 0x000fc80000000000 */
[----:B------:R1:W-:Y:S03]  /*4230*/  SYNCS.ARRIVE.TRANS64.RED.A1T0 RZ, [R0+URZ], RZ ;  /* 0x000000ff00ff79a7 */ /* 0x0003e600081004ff */
[----:B------:R-:W-:Y:S02]  /*4240*/  @UP2 UMOV UR58, UR5 ;  /* 0x00000005003a2c82 */ /* 0x000fe40008000000 */
[----:B------:R-:W-:Y:S01]  /*4250*/  @UP2 UMOV UR56, UR4 ;  /* 0x0000000400382c82 */ /* 0x000fe20008000000 */
[----:B------:R-:W-:Y:S05]  /*4260*/  BRA.U !UP5, `(.L_x_78) ;  /* 0x000000010dd07547 */ /* 0x000fea000b800000 */
[----:B------:R-:W2:Y:S01]  /*4270*/  LDCU.128 UR12, c[0x0][0xf10] ;  /* 0x0001e200ff0c77ac */ /* 0x000ea20008000c00 */
[----:B------:R-:W3:Y:S01]  /*4280*/  LDCU UR21, c[0x0][0xf20] ;  /* 0x0001e400ff1577ac */ /* 0x000ee20008000800 */
[----:B------:R-:W4:Y:S01]  /*4290*/  LDCU UR20, c[0x0][0xf0c] ;  /* 0x0001e180ff1477ac */ /* 0x000f220008000800 */
[----:B------:R-:W1:Y:S01]  /*42a0*/  LDCU.64 UR8, c[0x0][0xf28] ;  /* 0x0001e500ff0877ac */ /* 0x000e620008000a00 */
[----:B--2---:R-:W-:Y:S02]  /*42b0*/  UIMAD.WIDE.U32 UR6, UR60, UR15, URZ ;  /* 0x0000000f3c0672a5 */ /* 0x004fe4000f8e00ff */
[----:B------:R-:W-:Y:S02]  /*42c0*/  UIMAD.WIDE.U32 UR4, UR61, UR12, URZ ;  /* 0x0000000c3d0472a5 */ /* 0x000fe4000f8e00ff */
[----:B------:R-:W-:Y:S02]  /*42d0*/  UISETP.NE.AND UP0, UPT, UR14, 0x1, UPT ;  /* 0x000000010e00788c */ /* 0x000fe4000bf05270 */
[----:B------:R-:W-:Y:S01]  /*42e0*/  UIMAD.WIDE.U32 UR18, UR56, UR15, URZ ;  /* 0x0000000f381272a5 */ /* 0x000fe2000f8e00ff */
[----:B------:R-:W-:-:S02]  /*42f0*/  UMOV UR6, UR7 ;  /* 0x0000000700067c82 */ /* 0x000fc40008000000 */
[----:B------:R-:W-:Y:S01]  /*4300*/  UMOV UR4, UR5 ;  /* 0x0000000500047c82 */ /* 0x000fe20008000000 */
[----:B---3--:R-:W-:Y:S02]  /*4310*/  USHF.R.U32.HI UR6, URZ, UR21, UR6 ;  /* 0x00000015ff067299 */ /* 0x008fe40008011606 */
[----:B----4-:R-:W-:Y:S02]  /*4320*/  UISETP.NE.AND UP1, UPT, UR20, 0x1, UPT ;  /* 0x000000011400788c */ /* 0x010fe4000bf25270 */
[----:B------:R-:W-:Y:S02]  /*4330*/  USHF.R.U32.HI UR4, URZ, UR13, UR4 ;  /* 0x0000000dff047299 */ /* 0x000fe40008011604 */
[----:B------:R-:W-:Y:S02]  /*4340*/  USEL UR5, UR60, UR6, !UP0 ;  /* 0x000000063c057287 */ /* 0x000fe4000c000000 */
[----:B------:R-:W-:Y:S02]  /*4350*/  USEL UR6, UR61, UR4, !UP1 ;  /* 0x000000043d067287 */ /* 0x000fe4000c800000 */
[----:B-1----:R-:W-:Y:S01]  /*4360*/  UIMAD.WIDE.U32 UR10, UR5, UR8, URZ ;  /* 0x00000008050a72a5 */ /* 0x002fe2000f8e00ff */
[----:B------:R-:W-:Y:S01]  /*4370*/  UMOV UR4, UR19 ;  /* 0x0000001300047c82 */ /* 0x000fe20008000000 */
[----:B------:R-:W-:-:S02]  /*4380*/  UIMAD.WIDE.U32 UR16, UR58, UR12, URZ ;  /* 0x0000000c3a1072a5 */ /* 0x000fc4000f8e00ff */
        /* <DEDUP_REMOVED lines=34> */
.L_x_78:
[----:B------:R-:W2:Y:S02]  /*45b0*/  LDCU UR4, c[0x0][0xf30] ;  /* 0x0001e600ff0477ac */ /* 0x000ea40008000800 */
[----:B--2---:R-:W-:-:S09]  /*45c0*/  UISETP.NE.AND UP0, UPT, UR4, 0x1, UPT ;  /* 0x000000010400788c */ /* 0x004fd2000bf05270 */
[----:B------:R-:W-:Y:S05]  /*45d0*/  BRA.U UP0, `(.L_x_79) ;  /* 0x00000001003c7547 */ /* 0x000fea000b800000 */
[----:B------:R-:W2:Y:S01]  /*45e0*/  LDCU.128 UR8, c[0x0][0xf10] ;  /* 0x0001e200ff0877ac */ /* 0x000ea20008000c00 */
[----:B------:R-:W3:Y:S01]  /*45f0*/  LDCU UR12, c[0x0][0xf0c] ;  /* 0x0001e180ff0c77ac */ /* 0x000ee20008000800 */
[----:B------:R-:W4:Y:S01]  /*4600*/  LDCU UR13, c[0x0][0xf20] ;  /* 0x0001e400ff0d77ac */ /* 0x000f220008000800 */
[----:B--2---:R-:W-:Y:S02]  /*4610*/  UIMAD.WIDE.U32 UR6, UR58, UR8, URZ ;  /* 0x000000083a0672a5 */ /* 0x004fe4000f8e00ff */
[----:B------:R-:W-:Y:S02]  /*4620*/  UIMAD.WIDE.U32 UR4, UR56, UR11, URZ ;  /* 0x0000000b380472a5 */ /* 0x000fe4000f8e00ff */
[----:B---3--:R-:W-:Y:S02]  /*4630*/  UISETP.NE.AND UP0, UPT, UR12, 0x1, UPT ;  /* 0x000000010c00788c */ /* 0x008fe4000bf05270 */
[----:B------:R-:W-:Y:S01]  /*4640*/  UISETP.NE.AND UP1, UPT, UR10, 0x1, UPT ;  /* 0x000000010a00788c */ /* 0x000fe2000bf25270 */
[----:B------:R-:W-:-:S02]  /*4650*/  UMOV UR6, UR7 ;  /* 0x0000000700067c82 */ /* 0x000fc40008000000 */
[----:B------:R-:W-:Y:S01]  /*4660*/  UMOV UR4, UR5 ;  /* 0x0000000500047c82 */ /* 0x000fe20008000000 */
[----:B------:R-:W-:Y:S02]  /*4670*/  USHF.R.U32.HI UR9, URZ, UR9, UR6 ;  /* 0x00000009ff097299 */ /* 0x000fe40008011606 */
[----:B----4-:R-:W-:Y:S02]  /*4680*/  USHF.R.U32.HI UR4, URZ, UR13, UR4 ;  /* 0x0000000dff047299 */ /* 0x010fe40008011604 */
[----:B------:R-:W-:Y:S02]  /*4690*/  USEL UR5, UR58, UR9, !UP0 ;  /* 0x000000093a057287 */ /* 0x000fe4000c000000 */
[----:B------:R-:W-:-:S04]  /*46a0*/  USEL UR4, UR56, UR4, !UP1 ;  /* 0x0000000438047287 */ /* 0x000fc8000c800000 */
[----:B------:R-:W-:-:S04]  /*46b0*/  UIADD3 UR4, UPT, UPT, UR5, -UR4, URZ ;  /* 0x8000000405047290 */ /* 0x000fc8000fffe0ff */
[----:B------:R-:W-:-:S12]  /*46c0*/  UIMAD UR56, UR4, UR10, UR56 ;  /* 0x0000000a043872a4 */ /* 0x000fd8000f8e0238 */
.L_x_79:
[----:B------:R-:W-:Y:S01]  /*46d0*/  IADD3 R9, PT, PT, R9, 0x1, RZ ;  /* 0x0000000109097810 */ /* 0x000fe20007ffe0ff */
[----:B------:R-:W-:Y:S06]  /*46e0*/  BRA.U UP3, `(.L_x_80) ;  /* 0x0000000503807547 */ /* 0x000fec000b800000 */
[----:B------:R-:W2:Y:S01]  /*46f0*/  LDCU UR4, c[0x0][0x38c] ;  /* 0x00007180ff0477ac */ /* 0x000ea20008000800 */
[----:B------:R-:W-:Y:S02]  /*4700*/  PLOP3.LUT P1, PT, PT, PT, PT, 0x80, 0x8 ;  /* 0x000000000008781c */ /* 0x000fe40003f2f070 */
[----:B------:R-:W-:Y:S01]  /*4710*/  SHF.L.U32 R5, R10, 0x1f, RZ ;  /* 0x0000001f0a057819 */ /* 0x000fe200000006ff */
[----:B------:R-:W-:Y:S02]  /*4720*/  ULEA UR57, UR59, UR31, 0x3 ;  /* 0x0000001f3b397291 */ /* 0x000fe4000f8e18ff */
[----:B------:R-:W-:Y:S02]  /*4730*/  ULEA UR11, UR59, UR32, 0x6 ;  /* 0x000000203b0b7291 */ /* 0x000fe4000f8e30ff */
[----:B--2---:R-:W-:-:S06]  /*4740*/  UISETP.GE.AND UP0, UPT, UR4, 0x1, UPT ;  /* 0x000000010400788c */ /* 0x004fcc000bf06270 */
[----:B------:R-:W-:-:S05]  /*4750*/  PLOP3.LUT P0, PT, PT, PT, UP0, 0x80, 0x8 ;  /* 0x000000000008781c */ /* 0x000fca0003f0f008 */
[----:B------:R-:W-:-:S08]  /*4760*/  @UP0 ULEA UR4, UR29, UR31, 0x3 ;  /* 0x0000001f1d040291 */ /* 0x000fd0000f8e18ff */
[----:B-1----:R-:W-:-:S04]  /*4770*/  @P0 SHF.L.U32 R0, R3, 0x1f, RZ ;  /* 0x0000001f03000819 */ /* 0x002fc800000006ff */
[----:B------:R1:W2:Y:S01]  /*4780*/  @P0 SYNCS.PHASECHK.TRANS64.TRYWAIT P1, [UR4], R0 ;  /* 0x00000000ff0005a7 */ /* 0x0002a20008021104 */
[----:B------:R-:W-:-:S04]  /*4790*/  ULEA.HI UR4, UR26, UR26, URZ, 0x1 ;  /* 0x0000001a1a047291 */ /* 0x000fc8000f8f08ff */
[----:B------:R-:W-:-:S04]  /*47a0*/  ULOP3.LUT UR4, UR4, 0x7ffffffe, URZ, 0xc0, !UPT ;  /* 0x7ffffffe04047892 */ /* 0x000fc8000f8ec0ff */
[----:B------:R-:W-:-:S04]  /*47b0*/  UIADD3 UR4, UPT, UPT, -UR4, UR26, URZ ;  /* 0x0000001a04047290 */ /* 0x000fc8000fffe1ff */
[----:B------:R-:W-:Y:S01]  /*47c0*/  ULEA UR43, UR4, UR69, 0x1 ;  /* 0x00000045042b7291 */ /* 0x000fe2000f8e08ff */
[----:B------:R-:W3:Y:S02]  /*47d0*/  SYNCS.PHASECHK.TRANS64.TRYWAIT P0, [UR57+0x100], R5 ;  /* 0x00010005ff0075a7 */ /* 0x000ee40008001139 */
[----:B-123--:R-:W-:Y:S09]  /*47e0*/  @!P0 BRA `(.L_x_81) ;  /* 0x0000005000508947 */ /* 0x00eff20003800000 */
.L_x_173:
[----:B------:R-:W-:Y:S01]  /*47f0*/  UMOV UR33, UR27 ;  /* 0x0000001b00217c82 */ /* 0x000fe20008000000 */
[----:B------:R-:W-:Y:S05]  /*4800*/  BRA.U !UP0, `(.L_x_82) ;  /* 0x0000000508287547 */ /* 0x000fea000b800000 */
[----:B------:R-:W-:Y:S02]  /*4810*/  USHF.R.U32.HI UR4, URZ, 0x1a, UR43 ;  /* 0x0000001aff047899 */ /* 0x000fe4000801162b */
[----:B------:R-:W-:Y:S02]  /*4820*/  UIADD3 UR51, UPT, UPT, UR43, 0x40000000, URZ ;  /* 0x400000002b337890 */ /* 0x000fe4000fffe0ff */
[----:B------:R-:W-:Y:S02]  /*4830*/  ULOP3.LUT UR49, UR43, 0x80000000, URZ, 0x3c, !UPT ;  /* 0x800000002b317892 */ /* 0x000fe4000f8e3cff */
[----:B------:R-:W-:Y:S02]  /*4840*/  UIADD3 UR47, UPT, UPT, UR43, -0x40000000, URZ ;  /* 0xc00000002b2f7890 */ /* 0x000fe4000fffe0ff */
[----:B------:R-:W-:Y:S02]  /*4850*/  ULOP3.LUT UR40, UR4, 0x30, URZ, 0xc0, !UPT ;  /* 0x0000003004287892 */ /* 0x000fe4000f8ec0ff */
[----:B------:R-:W-:-:S02]  /*4860*/  USHF.R.U32.HI UR6, URZ, 0x1a, UR51 ;  /* 0x0000001aff067899 */ /* 0x000fc40008011633 */
[----:B------:R-:W-:Y:S02]  /*4870*/  USHF.R.U32.HI UR5, URZ, 0x1a, UR49 ;  /* 0x0000001aff057899 */ /* 0x000fe40008011631 */
[----:B------:R-:W-:Y:S02]  /*4880*/  USHF.R.U32.HI UR4, URZ, 0x1a, UR47 ;  /* 0x0000001aff047899 */ /* 0x000fe4000801162f */
[----:B------:R-:W-:Y:S02]  /*4890*/  ULOP3.LUT UR6, UR6, 0x30, URZ, 0xc0, !UPT ;  /* 0x0000003006067892 */ /* 0x000fe4000f8ec0ff */
[----:B------:R-:W-:Y:S02]  /*48a0*/  ULOP3.LUT UR5, UR5, 0x30, URZ, 0xc0, !UPT ;  /* 0x0000003005057892 */ /* 0x000fe4000f8ec0ff */
[----:B------:R-:W-:Y:S02]  /*48b0*/  ULOP3.LUT UR4, UR4, 0x30, URZ, 0xc0, !UPT ;  /* 0x0000003004047892 */ /* 0x000fe4000f8ec0ff */
[----:B------:R-:W-:-:S02]  /*48c0*/  UPRMT UR41, UR40, 0x5410, UR67 ;  /* 0x0000541028297896 */ /* 0x000fc40008000043 */
[----:B------:R-:W-:Y:S01]  /*48d0*/  UIADD3 UR33, UPT, UPT, UR68, UR27, URZ ;  /* 0x0000001b44217290 */ /* 0x000fe2000fffe0ff */
[----:B------:R-:W-:Y:S01]  /*48e0*/  UMOV UR26, URZ ;  /* 0x000000ff001a7c82 */ /* 0x000fe20008000000 */
[----:B------:R-:W-:Y:S01]  /*48f0*/  UMOV UR28, UR62 ;  /* 0x0000003e001c7c82 */ /* 0x000fe20008000000 */
[----:B------:R-:W-:Y:S01]  /*4900*/  UMOV UR10, UR29 ;  /* 0x0000001d000a7c82 */ /* 0x000fe20008000000 */
[----:B------:R-:W-:Y:S02]  /*4910*/  UPRMT UR39, UR6, 0x5410, UR66 ;  /* 0x0000541006277896 */ /* 0x000fe40008000042 */
[----:B------:R-:W-:Y:S02]  /*4920*/  UPRMT UR37, UR5, 0x5410, UR65 ;  /* 0x0000541005257896 */ /* 0x000fe40008000041 */
[----:B------:R-:W-:Y:S01]  /*4930*/  UPRMT UR35, UR4, 0x5410, UR64 ;  /* 0x0000541004237896 */ /* 0x000fe20008000040 */
[----:B------:R-:W-:Y:S01]  /*4940*/  UMOV UR40, URZ ;  /* 0x000000ff00287c82 */ /* 0x000fe20008000000 */
[----:B------:R-:W-:Y:S01]  /*4950*/  UMOV UR38, URZ ;  /* 0x000000ff00267c82 */ /* 0x000fe20008000000 */
[----:B------:R-:W-:Y:S01]  /*4960*/  UMOV UR36, URZ ;  /* 0x000000ff00247c82 */ /* 0x000fe20008000000 */
[----:B------:R-:W-:-:S08]  /*4970*/  UMOV UR34, URZ ;  /* 0x000000ff00227c82 */ /* 0x000fd00008000000 */
.L_x_85:
[----:B--2---:R-:W-:Y:S01]  /*4980*/  ULEA UR7, UR10, UR31, 0x3 ;  /* 0x0000001f0a077291 */ /* 0x004fe2000f8e18ff */
[----:B---3--:R-:W-:Y:S11]  /*4990*/  @P1 BRA `(.L_x_83) ;  /* 0x00000000000c1947 */ /* 0x008ff60003800000 */
[----:B-1----:R-:W-:Y:S04]  /*49a0*/  SHF.L.U32 R5, R3, 0x1f, RZ ;  /* 0x0000001f03057819 */ /* 0x002fe800000006ff */
[----:B------:R-:W1:Y:S02]  /*49b0*/  SYNCS.PHASECHK.TRANS64.TRYWAIT P0, [UR7], R5 ;  /* 0x00000005ff0075a7 */ /* 0x000e640008001107 */
[----:B-1----:R-:W-:Y:S05]  /*49c0*/  @!P0 BRA `(.L_x_84) ;  /* 0x0000004c00f08947 */ /* 0x002fea0003800000 */
.L_x_83:
[----:B------:R-:W-:Y:S01]  /*49d0*/  UISETP.NE.AND UP0, UPT, UR28, 0x1, UPT ;  /* 0x000000011c00788c */ /* 0x000fe2000bf05270 */
[----:B------:R-:W-:Y:S01]  /*49e0*/  PLOP3.LUT P1, PT, PT, PT, PT, 0x80, 0x8 ;  /* 0x000000000008781c */ /* 0x000fe20003f2f070 */
[----:B------:R-:W-:Y:S02]  /*49f0*/  UIADD3 UR4, UPT, UPT, UR10, 0x1, URZ ;  /* 0x000000010a047890 */ /* 0x000fe4000fffe0ff */
[----:B------:R-:W-:Y:S02]  /*4a00*/  ULEA UR6, UR10, UR53, 0x8 ;  /* 0x000000350a067291 */ /* 0x000fe4000f8e40ff */
[----:B------:R-:W-:Y:S01]  /*4a10*/  UISETP.NE.AND UP1, UPT, UR4, 0x9, UPT ;  /* 0x000000090400788c */ /* 0x000fe2000bf25270 */
[----:B------:R-:W-:Y:S01]  /*4a20*/  PLOP3.LUT P0, PT, PT, PT, UP0, 0x80, 0x8 ;  /* 0x000000000008781c */ /* 0x000fe20003f0f008 */
[----:B------:R-:W-:Y:S02]  /*4a30*/  ULEA UR24, UR10, UR54, 0x5 ;  /* 0x000000360a187291 */ /* 0x000fe4000f8e28ff */
[----:B------:R-:W-:Y:S02]  /*4a40*/  USEL UR5, URZ, 0x1, UP1 ;  /* 0x00000001ff057887 */ /* 0x000fe40008800000 */
[----:B------:R-:W-:Y:S02]  /*4a50*/  USEL UR29, UR4, URZ, UP1 ;  /* 0x000000ff041d7287 */ /* 0x000fe40008800000 */
[----:B------:R-:W-:Y:S02]  /*4a60*/  ULEA UR22, UR10, UR55, 0x5 ;  /* 0x000000370a167291 */ /* 0x000fe4000f8e28ff */
[----:B------:R-:W-:Y:S01]  /*4a70*/  @UP0 ULEA UR4, UR29, UR31, 0x3 ;  /* 0x0000001f1d040291 */ /* 0x000fe2000f8e18ff */
[----:B------:R-:W-:Y:S01]  /*4a80*/  LOP3.LUT R3, R3, UR5, RZ, 0x3c, !PT ;  /* 0x0000000503037c12 */ /* 0x000fe2000f8e3cff */
[----:B------:R-:W-:Y:S02]  /*4a90*/  UISETP.NE.U32.AND UP0, UPT, UR26, URZ, UPT ;  /* 0x000000ff1a00728c */ /* 0x000fe4000bf05070 */
[----:B------:R-:W-:Y:S01]  /*4aa0*/  UIADD3 UR20, UPT, UPT, UR6, 0x2, URZ ;  /* 0x0000000206147890 */ /* 0x000fe2000fffe0ff */
[----:B-1----:R-:W-:Y:S01]  /*4ab0*/  @P0 SHF.L.U32 R0, R3, 0x1f, RZ ;  /* 0x0000001f03000819 */ /* 0x002fe200000006ff */
[----:B------:R-:W-:Y:S02]  /*4ac0*/  UIADD3 UR16, UPT, UPT, UR6, 0x4, URZ ;  /* 0x0000000406107890 */ /* 0x000fe4000fffe0ff */
[----:B------:R-:W-:Y:S01]  /*4ad0*/  UIADD3 UR12, UPT, UPT, UR6, 0x6, URZ ;  /* 0x00000006060c7890 */ /* 0x000fe2000fffe0ff */
[----:B------:R2:W3:Y:S01]  /*4ae0*/  @P0 SYNCS.PHASECHK.TRANS64.TRYWAIT P1, [UR4], R0 ;  /* 0x00000000ff0005a7 */ /* 0x0004e20008021104 */
[----:B------:R-:W-:Y:S02]  /*4af0*/  ULEA UR4, UR10, UR52, 0xa ;  /* 0x000000340a047291 */ /* 0x000fe4000f8e50ff */
[----:B------:R-:W-:Y:S02]  /*4b00*/  UIADD3 UR30, UPT, UPT, UR7, 0x48, URZ ;  /* 0x00000048071e7890 */ /* 0x000fe4000fffe0ff */
[----:B------:R-:W-:Y:S02]  /*4b10*/  UIADD3 UR18, UPT, UPT, UR4, 0x2, URZ ;  /* 0x0000000204127890 */ /* 0x000fe4000fffe0ff */
[----:B------:R-:W-:Y:S02]  /*4b20*/  UIADD3 UR14, UPT, UPT, UR4, 0x4, URZ ;  /* 0x00000004040e7890 */ /* 0x000fe4000fffe0ff */
[----:B------:R-:W-:Y:S02]  /*4b30*/  UIADD3 UR8, UPT, UPT, UR4, 0x6, URZ ;  /* 0x0000000604087890 */ /* 0x000fe4000fffe0ff */
[----:B------:R-:W-:Y:S02]  /*4b40*/  UIADD3 UR27, UPT, UPT, UR27, 0x1, URZ ;  /* 0x000000011b1b7890 */ /* 0x000fe4000fffe0ff */
[----:B------:R-:W-:Y:S01]  /*4b50*/  UIADD3 UR28, UPT, UPT, UR28, -0x1, URZ ;  /* 0xffffffff1c1c7890 */ /* 0x000fe2000fffe0ff */
[----:B------:R-:W-:Y:S01]  /*4b60*/  UMOV UR25, 0x4008 ;  /* 0x0000400800197882 */ /* 0x000fe20000000000 */
[----:B------:R-:W-:Y:S01]  /*4b70*/  UMOV UR23, 0x4008 ;  /* 0x0000400800177882 */ /* 0x000fe20000000000 */
[----:B------:R2:W-:Y:S01]  /*4b80*/  UTCCP.T.S.2CTA.4x32dp128bit tmem[UR32+0x80], gdesc[UR24] ;  /* 0x00008018200079e7 */ /* 0x0005e20009300000 */
[----:B------:R2:W-:Y:S01]  /*4b90*/  UTCCP.T.S.2CTA.4x32dp128bit tmem[UR32+0x84], gdesc[UR22] ;  /* 0x00008416200079e7 */ /* 0x0005e20009300000 */
[----:B------:R-:W-:Y:S01]  /*4ba0*/  UMOV UR7, 0x40004040 ;  /* 0x4000404000077882 */ /* 0x000fe20000000000 */
[----:B------:R-:W-:Y:S01]  /*4bb0*/  UMOV UR5, 0x40004040 ;  /* 0x4000404000057882 */ /* 0x000fe20000000000 */
[----:B------:R-:W-:Y:S01]  /*4bc0*/  UMOV UR21, 0x40004040 ;  /* 0x4000404000157882 */ /* 0x000fe20000000000 */
[----:B------:R2:W-:Y:S01]  /*4bd0*/  UTCQMMA.2CTA gdesc[UR4], gdesc[UR6], tmem[UR11], tmem[UR40], idesc[UR41], tmem[UR42], UP0 ;  /* 0x002a280604007dea */ /* 0x0005e2000820030b */
[----:B------:R-:W-:Y:S01]  /*4be0*/  UISETP.NE.AND UP0, UPT, UR27, UR33, UPT ;  /* 0x000000211b00728c */ /* 0x000fe2000bf05270 */
[----:B------:R-:W-:Y:S01]  /*4bf0*/  UMOV UR19, 0x40004040 ;  /* 0x4000404000137882 */ /* 0x000fe20000000000 */
[----:B------:R-:W-:Y:S01]  /*4c00*/  UMOV UR17, 0x40004040 ;  /* 0x4000404000117882 */ /* 0x000fe20000000000 */
[----:B------:R2:W-:Y:S01]  /*4c10*/  UTCQMMA.2CTA gdesc[UR18], gdesc[UR20], tmem[UR11], tmem[UR38], idesc[UR39], tmem[UR50], UPT ;  /* 0x0032261412007dea */ /* 0x0005e2000ba0030b */
[----:B------:R-:W-:Y:S01]  /*4c20*/  UMOV UR15, 0x40004040 ;  /* 0x40004040000f7882 */ /* 0x000fe20000000000 */
[----:B------:R-:W-:Y:S01]  /*4c30*/  UMOV UR13, 0x40004040 ;  /* 0x40004040000d7882 */ /* 0x000fe20000000000 */
[----:B------:R2:W-:Y:S01]  /*4c40*/  UTCQMMA.2CTA gdesc[UR14], gdesc[UR16], tmem[UR11], tmem[UR36], idesc[UR37], tmem[UR48], UPT ;  /* 0x003024100e007dea */ /* 0x0005e2000ba0030b */
[----:B------:R-:W-:Y:S01]  /*4c50*/  UMOV UR9, 0x40004040 ;  /* 0x4000404000097882 */ /* 0x000fe20000000000 */
[----:B------:R-:W-:Y:S01]  /*4c60*/  UMOV UR26, 0x1 ;  /* 0x00000001001a7882 */ /* 0x000fe20000000000 */
[----:B------:R2:W-:Y:S01]  /*4c70*/  UTCQMMA.2CTA gdesc[UR8], gdesc[UR12], tmem[UR11], tmem[UR34], idesc[UR35], tmem[UR46], UPT ;  /* 0x002e220c08007dea */ /* 0x0005e2000ba0030b */
[----:B------:R2:W-:Y:S01]  /*4c80*/  UTCBAR.2CTA.MULTICAST [UR30], URZ, UR44 ;  /* 0x000000ff1e0073e9 */ /* 0x0005e2000820082c */
[----:B------:R-:W-:Y:S01]  /*4c90*/  UMOV UR10, UR29 ;  /* 0x0000001d000a7c82 */ /* 0x000fe20008000000 */
[----:B------:R-:W-:Y:S05]  /*4ca0*/  BRA.U UP0, `(.L_x_85) ;  /* 0xfffffffd00347547 */ /* 0x000fea000b83ffff */
.L_x_82:
[----:B--2---:R-:W-:Y:S01]  /*4cb0*/  UIADD3 UR4, UPT, UPT, UR57, 0xf0, URZ ;  /* 0x000000f039047890 */ /* 0x004fe2000fffe0ff */
[----:B------:R-:W-:-:S08]  /*4cc0*/  UMOV UR27, UR33 ;  /* 0x00000021001b7c82 */ /* 0x000fd00008000000 */
[----:B------:R2:W-:Y:S01]  /*4cd0*/  UTCBAR.2CTA.MULTICAST [UR4], URZ, UR63 ;  /* 0x000000ff040073e9 */ /* 0x0005e2000820083f */
[----:B------:R-:W-:Y:S02]  /*4ce0*/  NOP ;  /* 0x0000000000007918 */ /* 0x000fe40000000000 */
.L_x_80:
[----:B------:R-:W-:Y:S01]  /*4cf0*/  R2UR UR5, R86 ;  /* 0x00000000560572ca */ /* 0x000fe200000e0000 */
[----:B--2---:R-:W-:Y:S01]  /*4d00*/  UIADD3 UR4, UPT, UPT, UR59, 0x1, URZ ;  /* 0x000000013b047890 */ /* 0x004fe2000fffe0ff */
[----:B------:R-:W-:-:S03]  /*4d10*/  ISETP.NE.AND P0, PT, R9, 0x2, PT ;  /* 0x000000020900780c */ /* 0x000fc60003f05270 */
[----:B------:R-:W-:Y:S01]  /*4d20*/  UISETP.NE.AND UP0, UPT, UR4, 0x2, UPT ;  /* 0x000000020400788c */ /* 0x000fe2000bf05270 */
[----:B-1----:R-:W-:Y:S02]  /*4d30*/  SEL R5, RZ, 0x1, P0 ;  /* 0x00000001ff057807 */ /* 0x002fe40000000000 */
[----:B------:R-:W-:Y:S01]  /*4d40*/  SEL R9, R9, RZ, P0 ;  /* 0x000000ff09097207 */ /* 0x000fe20000000000 */
[----:B------:R-:W-:Y:S01]  /*4d50*/  USEL UR59, UR4, URZ, UP0 ;  /* 0x000000ff043b7287 */ /* 0x000fe20008000000 */
[----:B------:R-:W-:-:S03]  /*4d60*/  LOP3.LUT R8, R8, R5, RZ, 0x3c, !PT ;  /* 0x0000000508087212 */ /* 0x000fc600078e3cff */
[----:B------:R-:W-:Y:S02]  /*4d70*/  UIADD3 UR26, UPT, UPT, UR56, UR5, URZ ;  /* 0x00000005381a7290 */ /* 0x000fe4000fffe0ff */
[----:B------:R-:W-:-:S06]  /*4d80*/  USEL UR5, URZ, 0x1, UP0 ;  /* 0x00000001ff057887 */ /* 0x000fcc0008000000 */
[----:B------:R-:W-:Y:S01]  /*4d90*/  LOP3.LUT R10, R10, UR5, RZ, 0x3c, !PT ;  /* 0x000000050a0a7c12 */ /* 0x000fe2000f8e3cff */
[----:B------:R-:W-:Y:S06]  /*4da0*/  BRA.U UP2, `(.L_x_86) ;  /* 0xfffffff102cc7547 */ /* 0x000fec000b83ffff */
[----:B------:R-:W1:Y:S01]  /*4db0*/  S2UR UR8, SR_CgaCtaId ;  /* 0x00000000000879c3 */ /* 0x000e620000008800 */
[----:B------:R-:W-:Y:S01]  /*4dc0*/  ELECT P0, URZ, PT ;  /* 0x0000000000ff782f */ /* 0x000fe20003800000 */
[----:B------:R-:W-:Y:S01]  /*4dd0*/  HFMA2 R0, -RZ, RZ, 0, 5.9604644775390625e-08 ;  /* 0x00000001ff007431 */ /* 0x000fe200000001ff */
[----:B------:R-:W-:-:S05]  /*4de0*/  UMOV UR4, 0x40 ;  /* 0x0000004000047882 */ /* 0x000fca0000000000 */
[----:B------:R-:W-:Y:S01]  /*4df0*/  UVIRTCOUNT.DEALLOC.SMPOOL 0x80 ;  /* 0x000000800000784c */ /* 0x000fe20000000000 */
[----:B------:R-:W-:Y:S02]  /*4e00*/  UISETP.NE.AND UP0, UPT, UR71, URZ, UPT ;  /* 0x000000ff4700728c */ /* 0x000fe4000bf05270 */
[----:B-1----:R-:W-:-:S09]  /*4e10*/  ULEA UR8, UR8, UR4, 0x18 ;  /* 0x0000000408087291 */ /* 0x002fd2000f8ec0ff */
[----:B------:R1:W-:Y:S01]  /*4e20*/  @P0 STS.U8 [UR8+0x1c], R0 ;  /* 0x00001c00ff000988 */ /* 0x0003e20008000008 */
[----:B------:R-:W-:Y:S05]  /*4e30*/  BRA.U UP0, `(.L_x_87) ;  /* 0x0000000100587547 */ /* 0x000fea000b800000 */
[----:B------:R-:W-:Y:S01]  /*4e40*/  UIADD3 UR5, UPT, UPT, UR31, 0x100, URZ ;  /* 0x000001001f057890 */ /* 0x000fe2000fffe0ff */
[----:B------:R-:W-:-:S03]  /*4e50*/  SHF.L.U32 R3, R10, 0x1f, RZ ;  /* 0x0000001f0a037819 */ /* 0x000fc600000006ff */
[----:B------:R-:W-:-:S09]  /*4e60*/  ULEA UR4, UR59, UR5, 0x3 ;  /* 0x000000053b047291 */ /* 0x000fd2000f8e18ff */
[----:B------:R-:W2:Y:S02]  /*4e70*/  SYNCS.PHASECHK.TRANS64.TRYWAIT P0, [UR4], R3 ;  /* 0x00000003ff0075a7 */ /* 0x000ea40008001104 */
[----:B--2---:R-:W-:Y:S05]  /*4e80*/  @!P0 BRA `(.L_x_88) ;  /* 0x0000004800d88947 */ /* 0x004fea0003800000 */
.L_x_176:
[----:B------:R-:W-:-:S04]  /*4e90*/  UIADD3 UR4, UPT, UPT, UR59, 0x1, URZ ;  /* 0x000000013b047890 */ /* 0x000fc8000fffe0ff */
[----:B------:R-:W-:-:S04]  /*4ea0*/  UISETP.NE.AND UP1, UPT, UR4, 0x2, UPT ;  /* 0x000000020400788c */ /* 0x000fc8000bf25270 */
[----:B------:R-:W-:Y:S02]  /*4eb0*/  USEL UR6, URZ, 0x1, UP1 ;  /* 0x00000001ff067887 */ /* 0x000fe40008800000 */
[----:B------:R-:W-:-:S04]  /*4ec0*/  USEL UR4, UR4, URZ, UP1 ;  /* 0x000000ff04047287 */ /* 0x000fc80008800000 */
[----:B------:R-:W-:Y:S01]  /*4ed0*/  ULEA UR4, UR4, UR5, 0x3 ;  /* 0x0000000504047291 */ /* 0x000fe2000f8e18ff */
[----:B-1----:R-:W-:-:S04]  /*4ee0*/  LOP3.LUT R3, R10, UR6, RZ, 0x3c, !PT ;  /* 0x000000060a037c12 */ /* 0x002fc8000f8e3cff */
[----:B------:R-:W-:Y:S01]  /*4ef0*/  SHF.L.U32 R3, R3, 0x1f, RZ ;  /* 0x0000001f03037819 */ /* 0x000fe200000006ff */
[----:B------:R-:W-:-:S04]  /*4f00*/  IMAD.U32 R0, RZ, RZ, UR4 ;  /* 0x00000004ff007e24 */ /* 0x000fc8000f8e00ff */
[----:B------:R1:W2:Y:S03]  /*4f10*/  SYNCS.PHASECHK.TRANS64.TRYWAIT P0, [R0+URZ], R3 ;  /* 0x00000003000075a7 */ /* 0x0002a600080011ff */
[----:B--2---:R-:W-:Y:S05]  /*4f20*/  @!P0 NANOSLEEP.SYNCS 0x989680 ;  /* 0x009896800000895d */ /* 0x004fea0003900000 */
[----:B------:R-:W2:Y:S02]  /*4f30*/  @!P0 SYNCS.PHASECHK.TRANS64 P0, [R0+URZ], R3 ;  /* 0x00000003000085a7 */ /* 0x000ea400080010ff */
[----:B--2---:R-:W-:Y:S05]  /*4f40*/  @P0 BRA `(.L_x_89) ;  /* 0x0000000000200947 */ /* 0x004fea0003800000 */
.L_x_90:
[----:B--2---:R2:W4:Y:S02]  /*4f50*/  SYNCS.PHASECHK.TRANS64.TRYWAIT P0, [R0+URZ], R3 ;  /* 0x00000003000075a7 */ /* 0x00452400080011ff */
[----:B----4-:R-:W-:Y:S05]  /*4f60*/  @!P0 NANOSLEEP.SYNCS 0x989680 ;  /* 0x009896800000895d */ /* 0x010fea0003900000 */
[----:B------:R-:W4:Y:S02]  /*4f70*/  @!P0 SYNCS.PHASECHK.TRANS64 P0, [R0+URZ], R3 ;  /* 0x00000003000085a7 */ /* 0x000f2400080010ff */
[----:B----4-:R-:W-:Y:S05]  /*4f80*/  @!P0 BRA `(.L_x_90) ;  /* 0xfffffffc00f08947 */ /* 0x010fea000383ffff */
[----:B------:R-:W-:Y:S05]  /*4f90*/  BRA `(.L_x_89) ;  /* 0x00000000000c7947 */ /* 0x000fea0003800000 */
.L_x_87:
[----:B------:R-:W-:-:S04]  /*4fa0*/  UIADD3 UR4, UPT, UPT, UR31, 0x130, URZ ;  /* 0x000001301f047890 */ /* 0x000fc8000fffe0ff */
[----:B------:R-:W-:-:S09]  /*4fb0*/  UPRMT UR4, UR70, 0x654, UR4 ;  /* 0x0000065446047896 */ /* 0x000fd20008000004 */
[----:B------:R-:W-:Y:S03]  /*4fc0*/  SYNCS.ARRIVE.TRANS64.RED.A1T0 RZ, [UR4], RZ ;  /* 0x000000ffffff79a7 */ /* 0x000fe60008100404 */
.L_x_89:
[----:B-12---:R-:W-:Y:S01]  /*4fd0*/  SHF.L.U32 R3, RZ, 0x1f, RZ ;  /* 0x0000001fff037819 */ /* 0x006fe200000006ff */
[----:B------:R-:W-:Y:S01]  /*4fe0*/  UIADD3 UR4, UPT, UPT, UR31, 0x130, URZ ;  /* 0x000001301f047890 */ /* 0x000fe2000fffe0ff */
[----:B------:R-:W-:Y:S02]  /*4ff0*/  PLOP3.LUT P0, PT, PT, PT, UP0, 0x80, 0x8 ;  /* 0x000000000008781c */ /* 0x000fe40003f0f008 */
[----:B---3--:R-:W1:Y:S02]  /*5000*/  SYNCS.PHASECHK.TRANS64.TRYWAIT P1, [UR31+0x130], R3 ;  /* 0x00013003ff0075a7 */ /* 0x008e64000802111f */
[----:B-1----:R-:W-:Y:S09]  /*5010*/  @!P1 BRA `(.L_x_91) ;  /* 0x00000048008c9947 */ /* 0x002ff20003800000 */
.L_x_178:
[----:B------:R-:W-:Y:S01]  /*5020*/  @!UP0 UPRMT UR4, UR70, 0x654, UR4 ;  /* 0x0000065446048896 */ /* 0x000fe20008000004 */
[----:B------:R-:W-:Y:S01]  /*5030*/  UMOV UR5, 0xffff ;  /* 0x0000ffff00057882 */ /* 0x000fe20000000000 */
[----:B------:R-:W-:-:S07]  /*5040*/  UMOV UR6, 0x1 ;  /* 0x0000000100067882 */ /* 0x000fce0000000000 */
[----:B------:R-:W-:Y:S01]  /*5050*/  @!P0 SYNCS.ARRIVE.TRANS64.RED.A1T0 RZ, [UR4], RZ ;  /* 0x000000ffffff89a7 */ /* 0x000fe20008100404 */
[----:B------:R-:W-:Y:S01]  /*5060*/  NOP ;  /* 0x0000000000007918 */ /* 0x000fe20000000000 */
[----:B-1----:R-:W1:Y:S01]  /*5070*/  LDS R0, [UR8+0x14] ;  /* 0x00001408ff007984 */ /* 0x002e620008000800 */
[----:B------:R-:W-:-:S04]  /*5080*/  ULOP3.LUT UR4, UR32, 0xffff, URZ, 0xc0, !UPT ;  /* 0x0000ffff20047892 */ /* 0x000fc8000f8ec0ff */
[----:B------:R-:W-:-:S04]  /*5090*/  USHF.R.U32.HI UR4, URZ, 0x5, UR4 ;  /* 0x00000005ff047899 */ /* 0x000fc80008011604 */
[----:B------:R-:W-:Y:S02]  /*50a0*/  USHF.L.U32 UR5, UR5, UR4, URZ ;  /* 0x0000000405057299 */ /* 0x000fe400080006ff */
[----:B------:R-:W-:-:S04]  /*50b0*/  USHF.L.U32 UR4, UR6, UR4, URZ ;  /* 0x0000000406047299 */ /* 0x000fc800080006ff */
[----:B-1----:R-:W-:-:S04]  /*50c0*/  LOP3.LUT R0, R0, UR5, RZ, 0xc0, !PT ;  /* 0x0000000500007c12 */ /* 0x002fc8000f8ec0ff */
[----:B------:R-:W-:-:S13]  /*50d0*/  ISETP.NE.AND P0, PT, R0, UR5, PT ;  /* 0x0000000500007c0c */ /* 0x000fda000bf05270 */
[----:B------:R-:W-:Y:S05]  /*50e0*/  @P0 BRA `(.L_x_92) ;  /* 0x0000000000580947 */ /* 0x000fea0003800000 */
[----:B------:R-:W1:Y:S02]  /*50f0*/  LDS R0, [UR8+0x18] ;  /* 0x00001808ff007984 */ /* 0x000e640008000800 */
[----:B-1----:R-:W-:-:S04]  /*5100*/  LOP3.LUT R0, R0, UR4, RZ, 0xc0, !PT ;  /* 0x0000000400007c12 */ /* 0x002fc8000f8ec0ff */
[----:B------:R-:W-:-:S13]  /*5110*/  ISETP.NE.AND P0, PT, R0, UR4, PT ;  /* 0x0000000400007c0c */ /* 0x000fda000bf05270 */
[----:B------:R-:W-:Y:S05]  /*5120*/  @P0 BRA `(.L_x_93) ;  /* 0x00000000003c0947 */ /* 0x000fea0003800000 */
[----:B------:R-:W1:Y:S01]  /*5130*/  S2R R2, SR_LANEID ;  /* 0x0000000000027919 */ /* 0x000e620000000000 */
[----:B------:R-:W-:Y:S01]  /*5140*/  ULOP3.LUT UR5, URZ, UR5, URZ, 0x33, !UPT ;  /* 0x00000005ff057292 */ /* 0x000fe2000f8e33ff */
[----:B------:R-:W-:Y:S01]  /*5150*/  LOP3.LUT R4, RZ, UR4, RZ, 0x33, !PT ;  /* 0x00000004ff047c12 */ /* 0x000fe2000f8e33ff */
[----:B------:R-:W-:Y:S02]  /*5160*/  VOTEU.ANY UR4, UPT, PT ;  /* 0x0000000000047886 */ /* 0x000fe400038e0100 */
[----:B------:R-:W-:Y:S01]  /*5170*/  UFLO.U32 UR4, UR4 ;  /* 0x00000004000472bd */ /* 0x000fe200080e0000 */
[----:B------:R-:W2:Y:S01]  /*5180*/  REDUX UR6, R4 ;  /* 0x00000000040673c4 */ /* 0x000ea20000000000 */
[----:B------:R-:W-:-:S06]  /*5190*/  IMAD.U32 R0, RZ, RZ, UR5 ;  /* 0x00000005ff007e24 */ /* 0x000fcc000f8e00ff */
[----:B------:R3:W-:Y:S01]  /*51a0*/  UTCATOMSWS.AND URZ, UR5 ;  /* 0x0000000500ff79e3 */ /* 0x0007e20008000000 */
[----:B------:R-:W4:Y:S01]  /*51b0*/  REDUX UR7, R0 ;  /* 0x00000000000773c4 */ /* 0x000f220000000000 */
[----:B-1----:R-:W-:Y:S01]  /*51c0*/  ISETP.EQ.U32.AND P0, PT, R2, UR4, PT ;  /* 0x0000000402007c0c */ /* 0x002fe2000bf02070 */
[----:B--2---:R-:W-:Y:S01]  /*51d0*/  IMAD.U32 R2, RZ, RZ, UR6 ;  /* 0x00000006ff027e24 */ /* 0x004fe2000f8e00ff */
[----:B----4-:R-:W-:-:S11]  /*51e0*/  MOV R3, UR7 ;  /* 0x0000000700037c02 */ /* 0x010fd60008000f00 */
[----:B------:R3:W-:Y:S04]  /*51f0*/  @P0 ATOMS.AND RZ, [UR8+0x14], R3 ;  /* 0x00001403ffff098c */ /* 0x0007e8000a800008 */
[----:B------:R3:W-:Y:S01]  /*5200*/  @P0 ATOMS.AND RZ, [UR8+0x18], R2 ;  /* 0x00001802ffff098c */ /* 0x0007e2000a800008 */
[----:B------:R-:W-:Y:S05]  /*5210*/  BRA `(.L_x_94) ;  /* 0x0000000000147947 */ /* 0x000fea0003800000 */
.L_x_93:
[----:B------:R-:W-:Y:S02]  /*5220*/  MOV R2, 0x5240 ;  /* 0x0000524000027802 */ /* 0x000fe40000000f00 */
[----:B-----5:R-:W-:Y:S05]  /*5230*/  CALL.REL.NOINC `($__internal_0_$__cuda_sm10x_tcgen05_guardrail_trap_col_being_dealloced_not_returned_by_alloc) ;  /* 0x0000004800f87944 */ /* 0x020fea0003c00000 */
[----:B------:R-:W-:Y:S05]  /*5240*/  BRA `(.L_x_94) ;  /* 0x0000000000087947 */ /* 0x000fea0003800000 */
.L_x_92:
[----:B------:R-:W-:Y:S02]  /*5250*/  MOV R2, 0x5270 ;  /* 0x0000527000027802 */ /* 0x000fe40000000f00 */
[----:B-----5:R-:W-:Y:S05]  /*5260*/  CALL.REL.NOINC `($__internal_2_$__cuda_sm10x_tcgen05_guardrail_trap_unallocated_columns_being_dealloced) ;  /* 0x0000004c00047944 */ /* 0x020fea0003c00000 */
.L_x_94:
[----:B------:R-:W-:Y:S01]  /*5270*/  NOP ;  /* 0x0000000000007918 */ /* 0x000fe20000000000 */
[----:B---3--:R-:W-:Y:S05]  /*5280*/  EXIT ;  /* 0x000000000000794d */ /* 0x008fea0003800000 */
.L_x_65:
[----:B------:R-:W-:-:S09]  /*5290*/  UISETP.NE.OR UP0, UPT, UR20, 0x3, !UP4 ;  /* 0x000000031400788c */ /* 0x000fd2000e705670 */
[----:B------:R-:W-:Y:S05]  /*52a0*/  BRA.U UP0, `(.L_x_95) ;  /* 0x00000011002c7547 */ /* 0x000fea000b800000 */
[----:B------:R-:W2:Y:S01]  /*52b0*/  LDCU.64 UR4, c[0x0][0xc88] ;  /* 0x00019100ff0477ac */ /* 0x000ea20008000a00 */
[----:B------:R-:W3:Y:S01]  /*52c0*/  S2UR UR6, SR_CgaCtaId ;  /* 0x00000000000679c3 */ /* 0x000ee20000008800 */
[----:B------:R-:W-:Y:S02]  /*52d0*/  HFMA2 R9, -RZ, RZ, 0, 0 ;  /* 0x00000000ff097431 */ /* 0x000fe400000001ff */
[----:B------:R-:W-:Y:S01]  /*52e0*/  IMAD.MOV.U32 R11, RZ, RZ, 0x1 ;  /* 0x00000001ff0b7424 */ /* 0x000fe200078e00ff */
[----:B------:R-:W4:Y:S01]  /*52f0*/  LDCU UR37, c[0x0][0x370] ;  /* 0x00006e00ff2577ac */ /* 0x000f220008000800 */
[----:B------:R-:W-:Y:S01]  /*5300*/  IMAD.MOV.U32 R10, RZ, RZ, RZ ;  /* 0x000000ffff0a7224 */ /* 0x000fe200078e00ff */
[----:B------:R-:W-:Y:S01]  /*5310*/  MOV R3, 0x2000 ;  /* 0x0000200000037802 */ /* 0x000fe20000000f00 */
[----:B------:R-:W1:Y:S01]  /*5320*/  LDCU.128 UR32, c[0x0][0xf10] ;  /* 0x0001e200ff2077ac */ /* 0x000e620008000c00 */
[----:B------:R-:W4:Y:S01]  /*5330*/  LDC.64 R12, c[0x0][0x348] ;  /* 0x0000d200ff0c7b82 */ /* 0x000f220000000a00 */
[----:B------:R-:W1:Y:S01]  /*5340*/  LDCU UR29, c[0x0][0x374] ;  /* 0x00006e80ff1d77ac */ /* 0x000e620008000800 */
[----:B------:R-:W4:Y:S01]  /*5350*/  LDCU.64 UR30, c[0x0][0xc90] ;  /* 0x00019200ff1e77ac */ /* 0x000f220008000a00 */
[----:B--2---:R-:W-:Y:S01]  /*5360*/  UISETP.NE.U32.AND UP0, UPT, UR4, URZ, UPT ;  /* 0x000000ff0400728c */ /* 0x004fe2000bf05070 */
[----:B------:R-:W2:Y:S01]  /*5370*/  LDCU UR15, c[0x0][0xf0c] ;  /* 0x0001e180ff0f77ac */ /* 0x000ea20008000800 */
[----:B------:R-:W2:Y:S01]  /*5380*/  LDCU UR41, c[0x0][0xf20] ;  /* 0x0001e400ff2977ac */ /* 0x000ea20008000800 */
[----:B------:R-:W2:Y:S01]  /*5390*/  LDCU UR4, c[0x0][0xf30] ;  /* 0x0001e600ff0477ac */ /* 0x000ea20008000800 */
[----:B------:R-:W-:Y:S01]  /*53a0*/  UMOV UR24, 0x400 ;  /* 0x0000040000187882 */ /* 0x000fe20000000000 */
[----:B-1----:R-:W-:-:S02]  /*53b0*/  UIMAD.WIDE.U32 UR8, UR29, UR35, URZ ;  /* 0x000000231d0872a5 */ /* 0x002fc4000f8e00ff */
[----:B---3--:R-:W-:Y:S02]  /*53c0*/  ULEA UR24, UR6, UR24, 0x18 ;  /* 0x0000001806187291 */ /* 0x008fe4000f8ec0ff */
[----:B----4-:R-:W-:Y:S02]  /*53d0*/  UIMAD.WIDE.U32 UR6, UR37, UR32, URZ ;  /* 0x00000020250672a5 */ /* 0x010fe4000f8e00ff */
[----:B------:R-:W-:Y:S02]  /*53e0*/  UISETP.NE.U32.AND UP6, UPT, UR30, URZ, UPT ;  /* 0x000000ff1e00728c */ /* 0x000fe4000bfc5070 */
[----:B------:R-:W-:Y:S02]  /*53f0*/  UISETP.NE.AND.EX UP5, UPT, UR5, URZ, UPT, UP0 ;  /* 0x000000ff0500728c */ /* 0x000fe4000bfa5300 */
[----:B------:R-:W-:Y:S01]  /*5400*/  UISETP.NE.AND UP0, UPT, UR45, 0x1, UPT ;  /* 0x000000012d00788c */ /* 0x000fe2000bf05270 */
[----:B------:R-:W-:Y:S01]  /*5410*/  UMOV UR6, UR7 ;  /* 0x0000000700067c82 */ /* 0x000fe20008000000 */
[----:B------:R-:W-:Y:S01]  /*5420*/  UMOV UR38, UR9 ;  /* 0x0000000900267c82 */ /* 0x000fe20008000000 */
[----:B--2---:R-:W-:Y:S01]  /*5430*/  UISETP.NE.AND UP0, UPT, UR15, 0x1, UPT ;  /* 0x000000010f00788c */ /* 0x004fe2000bf05270 */
[----:B------:R-:W-:Y:S01]  /*5440*/  UMOV UR25, URZ ;  /* 0x000000ff00197c82 */ /* 0x000fe20008000000 */
[----:B------:R-:W-:-:S02]  /*5450*/  UPLOP3.LUT UP4, UPT, UPT, UPT, UPT, 0x40, 0x4 ;  /* 0x000000000004789c */ /* 0x000fc40003f8e870 */
[----:B------:R-:W-:Y:S01]  /*5460*/  UISETP.GE.AND UP2, UPT, UR45, 0x1, UPT ;  /* 0x000000012d00788c */ /* 0x000fe2000bf46270 */
[----:B------:R-:W1:Y:S01]  /*5470*/  LDCU.64 UR16, c[0x0][0xf28] ;  /* 0x0001e500ff1077ac */ /* 0x000e620008000a00 */
[----:B------:R-:W-:Y:S02]  /*5480*/  UISETP.NE.AND.EX UP6, UPT, UR31, URZ, UPT, UP6 ;  /* 0x000000ff1f00728c */ /* 0x000fe4000bfc5360 */
[----:B------:R-:W-:Y:S02]  /*5490*/  USHF.R.U32.HI UR39, URZ, UR33, UR6 ;  /* 0x00000021ff277299 */ /* 0x000fe40008011606 */
[----:B------:R-:W-:Y:S02]  /*54a0*/  USHF.R.U32.HI UR38, URZ, UR41, UR38 ;  /* 0x00000029ff267299 */ /* 0x000fe40008011626 */
[----:B------:R-:W-:Y:S02]  /*54b0*/  UISETP.NE.AND UP0, UPT, UR34, 0x1, UPT ;  /* 0x000000012200788c */ /* 0x000fe4000bf05270 */
[----:B------:R-:W-:-:S11]  /*54c0*/  UISETP.NE.AND UP3, UPT, UR4, 0x1, UPT ;  /* 0x000000010400788c */ /* 0x000fd6000bf65270 */
.L_x_104:
[C---:B------:R-:W-:Y:S02]  /*54d0*/  LEA R8, R10.reuse, UR24, 0x3 ;  /* 0x000000180a087c11 */ /* 0x040fe4000f8e18ff */
[----:B------:R-:W-:Y:S02]  /*54e0*/  SHF.L.U32 R5, R9, 0x1f, RZ ;  /* 0x0000001f09057819 */ /* 0x000fe400000006ff */
[----:B------:R-:W-:Y:S02]  /*54f0*/  LEA R6, R10, UR24, 0x4 ;  /* 0x000000180a067c11 */ /* 0x000fe4000f8e20ff */
[----:B--2---:R-:W2:Y:S02]  /*5500*/  SYNCS.PHASECHK.TRANS64.TRYWAIT P0, [R8+URZ+0xd0], R5 ;  /* 0x0000d005080075a7 */ /* 0x004ea400080011ff */
[----:B--2---:R-:W-:Y:S05]  /*5510*/  @!P0 BRA `(.L_x_96) ;  /* 0x0000004400648947 */ /* 0x004fea0003800000 */
.L_x_179:
[----:B--2---:R-:W2:Y:S01]  /*5520*/  LDS.128 R4, [R6+0x140] ;  /* 0x0001400006047984 */ /* 0x004ea20000000c00 */
[----:B------:R-:W-:Y:S01]  /*5530*/  UISETP.GE.AND UP0, UPT, UR45, 0x1, UPT ;  /* 0x000000012d00788c */ /* 0x000fe2000bf06270 */
[----:B------:R-:W-:Y:S01]  /*5540*/  @!PT LDS RZ, [RZ] ;  /* 0x00000000fffff984 */ /* 0x000fe20000000800 */
[----:B------:R-:W-:Y:S01]  /*5550*/  @!PT LDS RZ, [RZ] ;  /* 0x00000000fffff984 */ /* 0x000fe20000000800 */
[----:B------:R-:W-:Y:S01]  /*5560*/  @!PT LDS RZ, [RZ] ;  /* 0x00000000fffff984 */ /* 0x000fe20000000800 */
[----:B------:R-:W-:Y:S01]  /*5570*/  @!PT LDS RZ, [RZ] ;  /* 0x00000000fffff984 */ /* 0x000fe20000000800 */
[----:B------:R3:W-:Y:S06]  /*5580*/  MEMBAR.ALL.CTA ;  /* 0x0000000000007992 */ /* 0x0007ec0000008000 */
[----:B---3--:R-:W3:Y:S01]  /*5590*/  FENCE.VIEW.ASYNC.S ;  /* 0x00000000000073c6 */ /* 0x008ee20000000000 */
[----:B--2---:R-:W-:Y:S11]  /*55a0*/  LOP3.LUT P0, RZ, R6, 0x1, RZ, 0xc0, !PT ;  /* 0x0000000106ff7812 */ /* 0x004ff6000780c0ff */
[----:B------:R-:W-:Y:S02]  /*55b0*/  @!UPT UIADD3 URZ, UPT, UPT, URZ, URZ, URZ ;  /* 0x000000fffffff290 */ /* 0x000fe4000fffe0ff */
[----:B---3--:R-:W-:Y:S01]  /*55c0*/  VOTEU.ANY UP2, P0 ;  /* 0x0000000000ff7886 */ /* 0x008fe20000040100 */
[----:B------:R-:W-:Y:S11]  /*55d0*/  PLOP3.LUT P0, PT, PT, PT, UP2, 0x80, 0x8 ;  /* 0x000000000008781c */ /* 0x000ff60003f0f028 */
[----:B------:R-:W-:Y:S02]  /*55e0*/  @!UPT UIADD3 URZ, UPT, UPT, URZ, URZ, URZ ;  /* 0x000000fffffff290 */ /* 0x000fe4000fffe0ff */
[----:B------:R-:W-:Y:S02]  /*55f0*/  @P0 SHF.R.U32.HI R0, RZ, 0x10, R5 ;  /* 0x00000010ff000819 */ /* 0x000fe40000011605 */
[----:B------:R-:W-:Y:S02]  /*5600*/  @P0 MOV R2, R4 ;  /* 0x0000000400020202 */ /* 0x000fe40000000f00 */
[----:B------:R-:W-:Y:S01]  /*5610*/  @P0 R2UR UR4, R0 ;  /* 0x00000000000402ca */ /* 0x000fe200000e0000 */
[----:B------:R-:W-:Y:S01]  /*5620*/  VIADD R0, R8, 0xe0 ;  /* 0x000000e008007836 */ /* 0x000fe20000000000 */
[----:B------:R-:W-:Y:S02]  /*5630*/  @P0 LOP3.LUT R4, R5, 0xffff, RZ, 0xc0, !PT ;  /* 0x0000ffff05040812 */ /* 0x000fe400078ec0ff */
[----:B------:R-:W-:Y:S02]  /*5640*/  @P0 R2UR UR6, R2 ;  /* 0x00000000020602ca */ /* 0x000fe400000e0000 */
[----:B------:R-:W-:Y:S02]  /*5650*/  PRMT R0, RZ, 0x654, R0 ;  /* 0x00000654ff007816 */ /* 0x000fe40000000000 */
[----:B------:R-:W-:Y:S02]  /*5660*/  @P0 R2UR UR5, R4 ;  /* 0x00000000040502ca */ /* 0x000fe400000e0000 */
[----:B------:R2:W-:Y:S03]  /*5670*/  SYNCS.ARRIVE.TRANS64.RED.A1T0 RZ, [R0+URZ], RZ ;  /* 0x000000ff00ff79a7 */ /* 0x0005e600081004ff */
[----:B------:R-:W-:Y:S04]  /*5680*/  @UP2 UMOV UR28, UR4 ;  /* 0x00000004001c2c82 */ /* 0x000fe80008000000 */
[----:B------:R-:W-:Y:S04]  /*5690*/  @UP2 UMOV UR14, UR6 ;  /* 0x00000006000e2c82 */ /* 0x000fe80008000000 */
[----:B------:R-:W-:Y:S01]  /*56a0*/  @UP2 UMOV UR13, UR5 ;  /* 0x00000005000d2c82 */ /* 0x000fe20008000000 */
[----:B------:R-:W-:Y:S05]  /*56b0*/  BRA.U !UP0, `(.L_x_97) ;  /* 0x0000000108c07547 */ /* 0x000fea000b800000 */
[----:B------:R-:W-:Y:S02]  /*56c0*/  UIMAD.WIDE.U32 UR8, UR13, UR35, URZ ;  /* 0x000000230d0872a5 */ /* 0x000fe4000f8e00ff */
[----:B------:R-:W-:Y:S02]  /*56d0*/  UP2UR UR12, UPR, URZ, 0x4 ;  /* 0x00000004ff0c7883 */ /* 0x000fe40008000000 */
[----:B------:R-:W-:Y:S02]  /*56e0*/  UISETP.NE.AND UP2, UPT, UR34, 0x1, UPT ;  /* 0x000000012200788c */ /* 0x000fe4000bf45270 */
[----:B------:R-:W-:Y:S02]  /*56f0*/  UIMAD.WIDE.U32 UR10, UR14, UR32, URZ ;  /* 0x000000200e0a72a5 */ /* 0x000fe4000f8e00ff */
[----:B------:R-:W-:Y:S02]  /*5700*/  USEL UR4, UR29, UR38, !UP2 ;  /* 0x000000261d047287 */ /* 0x000fe4000d000000 */
[----:B------:R-:W-:Y:S02]  /*5710*/  UISETP.NE.AND UP0, UPT, UR15, 0x1, UPT ;  /* 0x000000010f00788c */ /* 0x000fe4000bf05270 */
[----:B------:R-:W-:Y:S02]  /*5720*/  UP2UR UR22, UPR, URZ, 0x2 ;  /* 0x00000002ff167883 */ /* 0x000fe40008000000 */
[----:B------:R-:W-:Y:S02]  /*5730*/  UISETP.NE.AND UP1, UPT, UR45, 0x1, UPT ;  /* 0x000000012d00788c */ /* 0x000fe4000bf25270 */
[----:B-1----:R-:W-:Y:S02]  /*5740*/  UIMAD.WIDE.U32 UR18, UR4, UR16, URZ ;  /* 0x00000010041272a5 */ /* 0x002fe4000f8e00ff */
[----:B------:R-:W-:Y:S01]  /*5750*/  USEL UR7, UR37, UR39, !UP0 ;  /* 0x0000002725077287 */ /* 0x000fe2000c000000 */
[----:B------:R-:W-:Y:S02]  /*5760*/  UMOV UR5, UR9 ;  /* 0x0000000900057c82 */ /* 0x000fe40008000000 */
[----:B------:R-:W-:Y:S02]  /*5770*/  USHF.R.U32.HI UR6, URZ, UR41, UR5 ;  /* 0x00000029ff067299 */ /* 0x000fe40008011605 */
[----:B------:R-:W-:Y:S02]  /*5780*/  UIMAD.WIDE.U32 UR20, UR7, UR16, URZ ;  /* 0x00000010071472a5 */ /* 0x000fe4000f8e00ff */
[----:B------:R-:W-:Y:S02]  /*5790*/  USEL UR6, UR13, UR6, !UP2 ;  /* 0x000000060d067287 */ /* 0x000fe4000d000000 */
[----:B------:R-:W-:Y:S01]  /*57a0*/  UISETP.NE.AND UP2, UPT, UR12, URZ, UPT ;  /* 0x000000ff0c00728c */ /* 0x000fe2000bf45270 */
[----:B------:R-:W-:Y:S01]  /*57b0*/  UMOV UR5, UR11 ;  /* 0x0000000b00057c82 */ /* 0x000fe20008000000 */
[----:B------:R-:W-:Y:S02]  /*57c0*/  UIMAD.WIDE.U32 UR10, UR6, UR16, URZ ;  /* 0x00000010060a72a5 */ /* 0x000fe4000f8e00ff */
[----:B------:R-:W-:Y:S03]  /*57d0*/  USHF.R.U32.HI UR8, URZ, UR33, UR5 ;  /* 0x00000021ff087299 */ /* 0x000fe60008011605 */
[----:B------:R-:W-:Y:S02]  /*57e0*/  UMOV UR5, UR19 ;  /* 0x0000001300057c82 */ /* 0x000fe40008000000 */
[----:B------:R-:W-:Y:S03]  /*57f0*/  @UP1 USHF.R.U32.HI UR4, URZ, UR17, UR5 ;  /* 0x00000011ff041299 */ /* 0x000fe60008011605 */
[----:B------:R-:W-:Y:S01]  /*5800*/  UMOV UR5, UR21 ;  /* 0x0000001500057c82 */ /* 0x000fe20008000000 */
[----:B------:R-:W-:Y:S02]  /*5810*/  UIMAD UR4, UR45, UR4, URZ ;  /* 0x000000042d0472a4 */ /* 0x000fe4000f8e02ff */
[----:B------:R-:W-:Y:S02]  /*5820*/  @UP1 USHF.R.U32.HI UR7, URZ, UR17, UR5 ;  /* 0x00000011ff071299 */ /* 0x000fe40008011605 */
[----:B------:R-:W-:Y:S02]  /*5830*/  USEL UR5, UR14, UR8, !UP0 ;  /* 0x000000080e057287 */ /* 0x000fe4000c000000 */
[----:B------:R-:W-:Y:S02]  /*5840*/  UIMAD UR8, UR45, UR7, URZ ;  /* 0x000000072d0872a4 */ /* 0x000fe4000f8e02ff */
[----:B------:R-:W-:Y:S03]  /*5850*/  UISETP.GE.AND UP0, UPT, UR6, UR4, UPT ;  /* 0x000000040600728c */ /* 0x000fe6000bf06270 */
[----:B------:R-:W-:Y:S01]  /*5860*/  UMOV UR4, UR11 ;  /* 0x0000000b00047c82 */ /* 0x000fe20008000000 */
[----:B------:R-:W-:Y:S02]  /*5870*/  UISETP.GE.OR UP0, UPT, UR5, UR8, UP0 ;  /* 0x000000080500728c */ /* 0x000fe40008706670 */
[----:B------:R-:W-:Y:S02]  /*5880*/  USHF.R.U32.HI UR4, URZ, UR17, UR4 ;  /* 0x00000011ff047299 */ /* 0x000fe40008011604 */
[----:B------:R-:W-:Y:S02]  /*5890*/  UIMAD.WIDE.U32 UR8, UR5, UR16, URZ ;  /* 0x00000010050872a5 */ /* 0x000fe4000f8e00ff */
[----:B------:R-:W-:Y:S04]  /*58a0*/  USEL UR10, UR6, UR4, !UP1 ;  /* 0x00000004060a7287 */ /* 0x000fe8000c800000 */
[----:B------:R-:W-:Y:S01]  /*58b0*/  UIADD3 UR11, UPT, UPT, -UR10, URZ, URZ ;  /* 0x000000ff0a0b7290 */ /* 0x000fe2000fffe1ff */
[----:B------:R-:W-:Y:S02]  /*58c0*/  @!UP0 UMOV UR4, UR9 ;  /* 0x0000000900048c82 */ /* 0x000fe40008000000 */
[----:B------:R-:W-:Y:S02]  /*58d0*/  @!UP0 USHF.R.U32.HI UR4, URZ, UR17, UR4 ;  /* 0x00000011ff048299 */ /* 0x000fe40008011604 */
[----:B------:R-:W-:Y:S02]  /*58e0*/  UIMAD UR8, UR45, UR11, UR6 ;  /* 0x0000000b2d0872a4 */ /* 0x000fe4000f8e0206 */
[----:B------:R-:W-:Y:S02]  /*58f0*/  @!UP0 USEL UR4, UR5, UR4, !UP1 ;  /* 0x0000000405048287 */ /* 0x000fe4000c800000 */
[----:B------:R-:W-:Y:S02]  /*5900*/  UISETP.NE.AND UP1, UPT, UR22, URZ, UPT ;  /* 0x000000ff1600728c */ /* 0x000fe4000bf25270 */
[----:B------:R-:W-:Y:S02]  /*5910*/  @!UP0 UIMAD UR8, UR7, UR8, UR4 ;  /* 0x00000008070882a4 */ /* 0x000fe4000f8e0204 */
[----:B------:R-:W-:Y:S02]  /*5920*/  @!UP0 UIADD3 UR9, UPT, UPT, UR10, -UR4, URZ ;  /* 0x800000040a098290 */ /* 0x000fe4000fffe0ff */
[----:B------:R-:W-:Y:S02]  /*5930*/  UIADD3 UR4, UPT, UPT, -UR5, URZ, URZ ;  /* 0x000000ff05047290 */ /* 0x000fe4000fffe1ff */
[----:B------:R-:W-:Y:S02]  /*5940*/  UIADD3 UR7, UPT, UPT, -UR6, URZ, URZ ;  /* 0x000000ff06077290 */ /* 0x000fe4000fffe1ff */
[----:B------:R-:W-:Y:S02]  /*5950*/  @!UP0 UIMAD UR6, UR9, UR45, UR5 ;  /* 0x0000002d090682a4 */ /* 0x000fe4000f8e0205 */
[----:B------:R-:W-:Y:S02]  /*5960*/  UIMAD UR14, UR15, UR4, UR14 ;  /* 0x000000040f0e72a4 */ /* 0x000fe4000f8e020e */
[----:B------:R-:W-:Y:S01]  /*5970*/  UIMAD UR13, UR34, UR7, UR13 ;  /* 0x00000007220d72a4 */ /* 0x000fe2000f8e020d */
[----:B------:R-:W-:Y:S02]  /*5980*/  @!UP0 UMOV UR5, UR8 ;  /* 0x0000000800058c82 */ /* 0x000fe40008000000 */
[----:B------:R-:W-:Y:S02]  /*5990*/  UIMAD UR14, UR5, UR15, UR14 ;  /* 0x0000000f050e72a4 */ /* 0x000fe4000f8e020e */
[----:B------:R-:W-:Y:S11]  /*59a0*/  UIMAD UR13, UR6, UR34, UR13 ;  /* 0x00000022060d72a4 */ /* 0x000ff6000f8e020d */
[----:B------:R-:W-:Y:S01]  /*59b0*/  @!UPT UIADD3 URZ, UPT, UPT, URZ, URZ, URZ ;  /* 0x000000fffffff290 */ /* 0x000fe2000fffe0ff */
.L_x_97:
[----:B------:R-:W3:Y:S01]  /*59c0*/  @!UP3 LDCU.128 UR20, c[0x0][0xf10] ;  /* 0x0001e200ff14b7ac */ /* 0x000ee20008000c00 */
[----:B------:R-:W-:Y:S04]  /*59d0*/  ISETP.NE.U32.AND P0, PT, RZ, UR30, PT ;  /* 0x0000001eff007c0c */ /* 0x000fe8000bf05070 */
[----:B------:R-:W-:Y:S01]  /*59e0*/  ISETP.NE.AND.EX P0, PT, RZ, UR31, PT, P0 ;  /* 0x0000001fff007c0c */ /* 0x000fe2000bf05300 */
[----:B------:R-:W4:Y:S01]  /*59f0*/  @!UP3 LDCU UR5, c[0x0][0xf0c] ;  /* 0x0001e180ff05b7ac */ /* 0x000f220008000800 */
[----:B------:R-:W-:Y:S02]  /*5a00*/  USHF.L.U32 UR11, UR27, 0x7, URZ ;  /* 0x000000071b0b7899 */ /* 0x000fe400080006ff */
[----:B------:R-:W-:Y:S02]  /*5a10*/  USHF.L.U32 UR10, UR26, 0x6, URZ ;  /* 0x000000061a0a7899 */ /* 0x000fe400080006ff */
[----:B---3--:R-:W-:Y:S07]  /*5a20*/  UIMAD.WIDE.U32 UR6, UR14, UR20, URZ ;  /* 0x000000140e0672a5 */ /* 0x008fee000f8e00ff */
[----:B------:R-:W-:Y:S01]  /*5a30*/  @!UP3 UMOV UR4, UR7 ;  /* 0x000000070004bc82 */ /* 0x000fe20008000000 */
[----:B----4-:R-:W-:Y:S02]  /*5a40*/  @!UP3 UISETP.NE.AND UP0, UPT, UR5, 0x1, UPT ;  /* 0x000000010500b88c */ /* 0x010fe4000bf05270 */
[----:B------:R-:W-:Y:S02]  /*5a50*/  @!UP3 USHF.R.U32.HI UR4, URZ, UR21, UR4 ;  /* 0x00000015ff04b299 */ /* 0x000fe40008011604 */
[----:B------:R-:W-:Y:S02]  /*5a60*/  UIMAD.WIDE.U32 UR6, UR13, UR23, URZ ;  /* 0x000000170d0672a5 */ /* 0x000fe4000f8e00ff */
[----:B------:R-:W-:Y:S02]  /*5a70*/  @!UP3 USEL UR8, UR14, UR4, !UP0 ;  /* 0x000000040e08b287 */ /* 0x000fe4000c000000 */
[----:B------:R-:W-:Y:S03]  /*5a80*/  @!UP3 UISETP.NE.AND UP0, UPT, UR22, 0x1, UPT ;  /* 0x000000011600b88c */ /* 0x000fe6000bf05270 */
[----:B------:R-:W-:Y:S02]  /*5a90*/  @!UP3 UMOV UR6, UR7 ;  /* 0x000000070006bc82 */ /* 0x000fe40008000000 */
[----:B------:R-:W3:Y:S02]  /*5aa0*/  @!UP3 LDCU UR4, c[0x0][0xf20] ;  /* 0x0001e400ff04b7ac */ /* 0x000ee40008000800 */
[----:B---3--:R-:W-:Y:S04]  /*5ab0*/  @!UP3 USHF.R.U32.HI UR6, URZ, UR4, UR6 ;  /* 0x00000004ff06b299 */ /* 0x008fe80008011606 */
[----:B------:R-:W-:Y:S04]  /*5ac0*/  @!UP3 USEL UR6, UR13, UR6, !UP0 ;  /* 0x000000060d06b287 */ /* 0x000fe8000c000000 */
[----:B------:R-:W-:Y:S02]  /*5ad0*/  @!UP3 UIADD3 UR4, UPT, UPT, -UR8, UR6, URZ ;  /* 0x000000060804b290 */ /* 0x000fe4000fffe1ff */
[----:B------:R-:W-:Y:S02]  /*5ae0*/  @!UP3 UIADD3 UR6, UPT, UPT, UR8, -UR6, URZ ;  /* 0x800000060806b290 */ /* 0x000fe4000fffe0ff */
[----:B------:R-:W-:Y:S02]  /*5af0*/  @!UP3 UIMAD UR14, UR4, UR5, UR14 ;  /* 0x00000005040eb2a4 */ /* 0x000fe4000f8e020e */
[----:B------:R-:W-:Y:S01]  /*5b00*/  @!UP3 UIMAD UR13, UR6, UR22, UR13 ;  /* 0x00000016060db2a4 */ /* 0x000fe2000f8e020d */
[----:B------:R-:W-:Y:S11]  /*5b10*/  BRA.U UP4, `(.L_x_98) ;  /* 0x0000000104107547 */ /* 0x000ff6000b800000 */
[----:B--2---:R-:W-:Y:S04]  /*5b20*/  MOV R0, UR40 ;  /* 0x0000002800007c02 */ /* 0x004fe80008000f00 */
[----:B------:R-:W-:Y:S04]  /*5b30*/  SHF.L.U32 R5, R0, 0x1f, RZ ;  /* 0x0000001f00057819 */ /* 0x000fe800000006ff */
[----:B------:R-:W2:Y:S02]  /*5b40*/  SYNCS.PHASECHK.TRANS64.TRYWAIT P1, [UR24+0xc8], R5 ;  /* 0x0000c805ff0075a7 */ /* 0x000ea40008021118 */
[----:B--2---:R-:W-:Y:S05]  /*5b50*/  @!P1 BRA `(.L_x_99) ;  /* 0x0000003c00e89947 */ /* 0x004fea0003800000 */
.L_x_98:
[----:B------:R-:W-:Y:S05]  /*5b60*/  BRA.U !UP6, `(.L_x_100) ;  /* 0x000000010e387547 */ /* 0x000fea000b800000 */
[----:B------:R-:W-:Y:S01]  /*5b70*/  UPLOP3.LUT UP1, UPT, UPT, UPT, UP5, 0x80, 0x8 ;  /* 0x000000000008789c */ /* 0x000fe20003f2f050 */
[----:B--2---:R-:W-:Y:S01]  /*5b80*/  HFMA2 R0, -RZ, RZ, 0, 5.9604644775390625e-08 ;  /* 0x00000001ff007431 */ /* 0x004fe200000001ff */
[----:B------:R-:W2:Y:S01]  /*5b90*/  LDCU.64 UR8, c[0x0][0x358] ;  /* 0x00006b00ff0877ac */ /* 0x000ea20008000a00 */
[----:B------:R-:W-:Y:S03]  /*5ba0*/  IMAD.MOV.U32 R84, RZ, RZ, 0x1 ;  /* 0x00000001ff547424 */ /* 0x000fe600078e00ff */
[----:B------:R-:W-:Y:S05]  /*5bb0*/  PLOP3.LUT P1, PT, PT, PT, UP1, 0x80, 0x8 ;  /* 0x000000000008781c */ /* 0x000fea0003f2f018 */
[----:B------:R-:W3:Y:S01]  /*5bc0*/  @UP1 LDCU.64 UR4, c[0x0][0xc88] ;  /* 0x00019100ff0417ac */ /* 0x000ee20008000a00 */
[----:B------:R-:W-:Y:S07]  /*5bd0*/  @UP1 UIMAD UR6, UR36, UR30, URZ ;  /* 0x0000001e240612a4 */ /* 0x000fee000f8e02ff */
[----:B------:R-:W-:Y:S01]  /*5be0*/  @!P1 PRMT R84, R0, 0x7610, R84 ;  /* 0x0000761000549816 */ /* 0x000fe20000000054 */
[----:B---3--:R-:W-:Y:S06]  /*5bf0*/  @UP1 UIMAD.WIDE UR4, UR6, 0x4, UR4 ;  /* 0x00000004060418a5 */ /* 0x008fec000f8e0204 */
[----:B------:R-:W-:Y:S01]  /*5c00*/  IMAD.U32 R4, RZ, RZ, UR4 ;  /* 0x00000004ff047e24 */ /* 0x000fe2000f8e00ff */
[----:B------:R-:W-:Y:S04]  /*5c10*/  MOV R5, UR5 ;  /* 0x0000000500057c02 */ /* 0x000fe80008000f00 */
[----:B------:R-:W3:Y:S01]  /*5c20*/  @!UP1 LDCU UR4, c[0x0][0xc80] ;  /* 0x00019000ff0497ac */ /* 0x000ee20008000800 */
[----:B--2--5:R4:W5:Y:S02]  /*5c30*/  @P1 LDG.E R41, desc[UR8][R4.64] ;  /* 0x0000000804291981 */ /* 0x024964000c1e1900 */
[----:B---34-:R-:W-:Y:S07]  /*5c40*/  @!P1 IMAD.U32 R41, RZ, RZ, UR4 ;  /* 0x00000004ff299e24 */ /* 0x018fee000f8e00ff */
.L_x_100:
[----:B-----5:R-:W-:Y:S01]  /*5c50*/  @!P0 FSETP.EQ.AND P2, PT, R41, RZ, PT ;  /* 0x000000ff2900820b */ /* 0x020fe20003f42000 */
[----:B------:R-:W-:Y:S01]  /*5c60*/  @!UPT UIADD3 URZ, UPT, UPT, URZ, URZ, URZ ;  /* 0x000000fffffff290 */ /* 0x000fe2000fffe0ff */
[----:B------:R-:W-:Y:S11]  /*5c70*/  @!P0 BRA `(.L_x_101) ;  /* 0x0000000000148947 */ /* 0x000ff60003800000 */
[----:B------:R-:W-:Y:S02]  /*5c80*/  LOP3.LUT P0, RZ, R84, 0xff, RZ, 0xc0, !PT ;  /* 0x000000ff54ff7812 */ /* 0x000fe4000780c0ff */
[----:B------:R-:W-:Y:S04]  /*5c90*/  PLOP3.LUT P2, PT, PT, PT, UP1, 0x80, 0x8 ;  /* 0x000000000008781c */ /* 0x000fe80003f4f018 */
[----:B------:R-:W-:Y:S07]  /*5ca0*/  PLOP3.LUT P2, PT, P2, PT, PT, 0x8, 0x80 ;  /* 0x000000000080781c */ /* 0x000fee000174e170 */
[----:B------:R-:W-:Y:S11]  /*5cb0*/  @P0 FSETP.EQ.AND P2, PT, R41, RZ, PT ;  /* 0x000000ff2900020b */ /* 0x000ff60003f42000 */
[----:B------:R-:W-:Y:S02]  /*5cc0*/  @!UPT UIADD3 URZ, UPT, UPT, URZ, URZ, URZ ;  /* 0x000000fffffff290 */ /* 0x000fe4000fffe0ff */
.L_x_101:
[----:B------:R-:W-:Y:S01]  /*5cd0*/  ULEA UR4, UR25, UR24, 0x3 ;  /* 0x0000001819047291 */ /* 0x000fe2000f8e18ff */
[----:B--2---:R-:W-:Y:S02]  /*5ce0*/  SHF.L.U32 R5, R11, 0x1f, RZ ;  /* 0x0000001f0b057819 */ /* 0x004fe400000006ff */
[----:B------:R-:W-:Y:S04]  /*5cf0*/  ELECT P1, URZ, PT ;  /* 0x0000000000ff782f */ /* 0x000fe80003820000 */
[----:B------:R-:W-:Y:S02]  /*5d00*/  PLOP3.LUT P1, PT, P2, P1, PT, 0xf2, 0x2f ;  /* 0x00000000002f781c */ /* 0x000fe40001723e72 */
[----:B------:R-:W2:Y:S02]  /*5d10*/  SYNCS.PHASECHK.TRANS64.TRYWAIT P0, [UR4+0xa8], R5 ;  /* 0x0000a805ff0075a7 */ /* 0x000ea40008001104 */
[----:B--2---:R-:W-:Y:S09]  /*5d20*/  @!P0 BRA `(.L_x_102) ;  /* 0x0000003c008c8947 */ /* 0x004ff20003800000 */
.L_x_182:
[----:B------:R-:W3:Y:S01]  /*5d30*/  S2UR UR21, SR_CgaCtaId ;  /* 0x00000000001579c3 */ /* 0x000ee20000008800 */
[----:B------:R-:W-:Y:S01]  /*5d40*/  VOTEU.ALL UP0, P1 ;  /* 0x0000000000ff7886 */ /* 0x000fe20000800000 */
[----:B------:R-:W-:Y:S01]  /*5d50*/  @!P1 IADD3 R4, P0, PT, R12, 0x980, RZ ;  /* 0x000009800c049810 */ /* 0x000fe20007f1e0ff */
[----:B------:R-:W-:Y:S01]  /*5d60*/  UIADD3 UR9, UPT, UPT, UR4, 0x90, URZ ;  /* 0x0000009004097890 */ /* 0x000fe2000fffe0ff */
[----:B------:R-:W-:Y:S01]  /*5d70*/  VIADD R10, R10, 0x1 ;  /* 0x000000010a0a7836 */ /* 0x000fe20000000000 */
[----:B------:R-:W-:Y:S01]  /*5d80*/  UMOV UR22, 0x0 ;  /* 0x0000000000167882 */ /* 0x000fe20000000000 */
[----:B------:R-:W-:Y:S01]  /*5d90*/  @!UP0 ULEA UR5, UR25, UR24, 0xd ;  /* 0x0000001819058291 */ /* 0x000fe2000f8e68ff */
[----:B------:R-:W-:Y:S01]  /*5da0*/  @!P1 IMAD.X R2, RZ, RZ, R13, P0 ;  /* 0x000000ffff029224 */ /* 0x000fe200000e060d */
[----:B------:R-:W-:Y:S01]  /*5db0*/  @!P1 R2UR UR7, R4 ;  /* 0x00000000040792ca */ /* 0x000fe200000e0000 */
[----:B------:R-:W-:Y:S01]  /*5dc0*/  UMOV UR23, 0x10000000 ;  /* 0x1000000000177882 */ /* 0x000fe20000000000 */
[----:B------:R-:W-:Y:S02]  /*5dd0*/  @!UP0 UIADD3 UR8, UPT, UPT, UR5, 0x200, URZ ;  /* 0x0000020005088890 */ /* 0x000fe4000fffe0ff */
[----:B------:R-:W-:Y:S01]  /*5de0*/  UIADD3 UR5, UPT, UPT, UR25, 0x1, URZ ;  /* 0x0000000119057890 */ /* 0x000fe2000fffe0ff */
[----:B------:R-:W-:Y:S03]  /*5df0*/  UMOV UR12, UR36 ;  /* 0x00000024000c7c82 */ /* 0x000fe60008000000 */
[----:B------:R-:W-:Y:S04]  /*5e00*/  UISETP.NE.AND UP0, UPT, UR5, 0x3, UPT ;  /* 0x000000030500788c */ /* 0x000fe8000bf05270 */
[----:B------:R-:W-:Y:S01]  /*5e10*/  USEL UR6, UR5, URZ, UP0 ;  /* 0x000000ff05067287 */ /* 0x000fe20008000000 */
[----:B------:R-:W-:Y:S01]  /*5e20*/  @!P1 R2UR UR5, R2 ;  /* 0x00000000020592ca */ /* 0x000fe200000e0000 */
[----:B------:R-:W-:Y:S01]  /*5e30*/  IMAD.U32 R4, RZ, RZ, UR7 ;  /* 0x00000007ff047e24 */ /* 0x000fe2000f8e00ff */
[----:B------:R-:W-:Y:S01]  /*5e40*/  USEL UR20, URZ, 0x1, UP0 ;  /* 0x00000001ff147887 */ /* 0x000fe20008000000 */
[----:B------:R-:W-:Y:S01]  /*5e50*/  @!P1 IMAD.MOV.U32 R2, RZ, RZ, 0x2000 ;  /* 0x00002000ff029424 */ /* 0x000fe200078e00ff */
[----:B------:R-:W-:Y:S01]  /*5e60*/  VOTEU.ALL UP0, P1 ;  /* 0x0000000000ff7886 */ /* 0x000fe20000800000 */
[----:B---3--:R-:W-:Y:S01]  /*5e70*/  UPRMT UR7, UR21, 0x654, UR9 ;  /* 0x0000065415077896 */ /* 0x008fe20008000009 */
[----:B------:R-:W-:Y:S02]  /*5e80*/  @!P1 R2UR UR18, R4 ;  /* 0x00000000041292ca */ /* 0x000fe400000e0000 */
[----:B------:R-:W-:Y:S04]  /*5e90*/  LOP3.LUT R11, R11, UR20, RZ, 0x3c, !PT ;  /* 0x000000140b0b7c12 */ /* 0x000fe8000f8e3cff */
[----:B--2---:R-:W-:Y:S01]  /*5ea0*/  SHF.L.U32 R0, R11, 0x1f, RZ ;  /* 0x0000001f0b007819 */ /* 0x004fe200000006ff */
[----:B------:R-:W-:Y:S01]  /*5eb0*/  IMAD.U32 R5, RZ, RZ, UR5 ;  /* 0x00000005ff057e24 */ /* 0x000fe2000f8e00ff */
[----:B------:R-:W-:Y:S04]  /*5ec0*/  ULEA UR5, UR6, UR24, 0x3 ;  /* 0x0000001806057291 */ /* 0x000fe8000f8e18ff */
[----:B------:R-:W-:Y:S11]  /*5ed0*/  @!P1 R2UR UR19, R5 ;  /* 0x00000000051392ca */ /* 0x000ff600000e0000 */
[----:B------:R-:W-:Y:S02]  /*5ee0*/  @!UPT UIADD3 URZ, UPT, UPT, URZ, URZ, URZ ;  /* 0x000000fffffff290 */ /* 0x000fe4000fffe0ff */
[----:B------:R2:W-:Y:S01]  /*5ef0*/  @!UP0 UTMALDG.3D [UR8], [UR18], desc[UR22] ;  /* 0x00001608120085b4 */ /* 0x0005e20008011000 */
[----:B------:R2:W-:Y:S01]  /*5f00*/  @!P1 SYNCS.ARRIVE.TRANS64.RED.A0TR RZ, [UR4+0x90], R2 ;  /* 0x00009002ffff99a7 */ /* 0x0005e20008300404 */
[----:B------:R-:W-:Y:S01]  /*5f10*/  SYNCS.ARRIVE.TRANS64.RED.A1T0 RZ, [UR7], RZ ;  /* 0x000000ffffff79a7 */ /* 0x000fe20008100407 */
[----:B------:R-:W3:Y:S02]  /*5f20*/  SYNCS.PHASECHK.TRANS64.TRYWAIT P0, [UR5+0xa8], R0 ;  /* 0x0000a800ff0075a7 */ /* 0x000ee40008001105 */
[----:B--23--:R-:W-:Y:S05]  /*5f30*/  @!P0 BRA `(.L_x_103) ;  /* 0x0000003c00208947 */ /* 0x00cfea0003800000 */
.L_x_184:
[----:B------:R-:W3:Y:S01]  /*5f40*/  S2UR UR23, SR_CgaCtaId ;  /* 0x00000000001779c3 */ /* 0x000ee20000008800 */
[----:B------:R-:W-:Y:S01]  /*5f50*/  UIADD3 UR9, UPT, UPT, UR5, 0x90, URZ ;  /* 0x0000009005097890 */ /* 0x000fe2000fffe0ff */
[----:B------:R-:W-:Y:S01]  /*5f60*/  @!P1 IADD3 R2, P0, PT, R12, 0x980, RZ ;  /* 0x000009800c029810 */ /* 0x000fe20007f1e0ff */
[----:B------:R-:W-:Y:S01]  /*5f70*/  UPLOP3.LUT UP4, UPT, UPT, UPT, UPT, 0x80, 0x8 ;  /* 0x000000000008789c */ /* 0x000fe20003f8f070 */
[----:B------:R-:W-:Y:S01]  /*5f80*/  R2UR UR22, R86 ;  /* 0x00000000561672ca */ /* 0x000fe200000e0000 */
[----:B------:R-:W-:Y:S01]  /*5f90*/  UMOV UR20, 0x0 ;  /* 0x0000000000147882 */ /* 0x000fe20000000000 */
[----:B------:R-:W-:Y:S01]  /*5fa0*/  UMOV UR21, 0x10000000 ;  /* 0x1000000000157882 */ /* 0x000fe20000000000 */
[----:B------:R-:W-:Y:S01]  /*5fb0*/  UMOV UR12, UR36 ;  /* 0x00000024000c7c82 */ /* 0x000fe20008000000 */
[----:B------:R-:W-:Y:S01]  /*5fc0*/  VOTEU.ALL UP0, P1 ;  /* 0x0000000000ff7886 */ /* 0x000fe20000800000 */
[----:B--2---:R-:W-:Y:S01]  /*5fd0*/  @!P1 IMAD.X R0, RZ, RZ, R13, P0 ;  /* 0x000000ffff009224 */ /* 0x004fe200000e060d */
[----:B------:R-:W-:Y:S01]  /*5fe0*/  R2UR UR19, R87 ;  /* 0x00000000571372ca */ /* 0x000fe200000e0000 */
[----:B------:R-:W-:Y:S01]  /*5ff0*/  UMOV UR36, UR28 ;  /* 0x0000001c00247c82 */ /* 0x000fe20008000000 */
[C---:B------:R-:W-:Y:S01]  /*6000*/  ISETP.NE.AND P0, PT, R10.reuse, 0x2, PT ;  /* 0x000000020a00780c */ /* 0x040fe20003f05270 */
[----:B------:R-:W-:Y:S02]  /*6010*/  @!UP0 ULEA UR4, UR6, UR24, 0xd ;  /* 0x0000001806048291 */ /* 0x000fe4000f8e68ff */
[----:B------:R-:W-:Y:S01]  /*6020*/  @!UP0 UIADD3 UR10, UPT, UPT, UR10, 0x20, URZ ;  /* 0x000000200a0a8890 */ /* 0x000fe2000fffe0ff */
[----:B------:R-:W-:Y:S01]  /*6030*/  SEL R10, R10, RZ, P0 ;  /* 0x000000ff0a0a7207 */ /* 0x000fe20000000000 */
[----:B------:R-:W-:Y:S02]  /*6040*/  @!UP0 UIADD3 UR8, UPT, UPT, UR4, 0x200, URZ ;  /* 0x0000020004088890 */ /* 0x000fe4000fffe0ff */
[----:B------:R-:W-:Y:S01]  /*6050*/  UIADD3 UR4, UPT, UPT, UR6, 0x1, URZ ;  /* 0x0000000106047890 */ /* 0x000fe2000fffe0ff */
[----:B------:R-:W-:Y:S01]  /*6060*/  @!P1 R2UR UR6, R2 ;  /* 0x00000000020692ca */ /* 0x000fe200000e0000 */
[----:B------:R-:W-:Y:S02]  /*6070*/  UIADD3 UR26, UPT, UPT, UR13, UR22, URZ ;  /* 0x000000160d1a7290 */ /* 0x000fe4000fffe0ff */
[----:B------:R-:W-:Y:S02]  /*6080*/  UISETP.NE.AND UP0, UPT, UR4, 0x3, UPT ;  /* 0x000000030400788c */ /* 0x000fe4000bf05270 */
[----:B------:R-:W-:Y:S02]  /*6090*/  UIADD3 UR27, UPT, UPT, UR14, UR19, URZ ;  /* 0x000000130e1b7290 */ /* 0x000fe4000fffe0ff */
[----:B------:R-:W-:Y:S01]  /*60a0*/  USEL UR25, UR4, URZ, UP0 ;  /* 0x000000ff04197287 */ /* 0x000fe20008000000 */
[----:B------:R-:W-:Y:S01]  /*60b0*/  @!P1 R2UR UR4, R0 ;  /* 0x00000000000492ca */ /* 0x000fe200000e0000 */
[----:B------:R-:W-:Y:S01]  /*60c0*/  USEL UR18, URZ, 0x1, UP0 ;  /* 0x00000001ff127887 */ /* 0x000fe20008000000 */
[----:B------:R-:W-:Y:S01]  /*60d0*/  SEL R0, RZ, 0x1, P0 ;  /* 0x00000001ff007807 */ /* 0x000fe20000000000 */
[----:B------:R-:W-:Y:S02]  /*60e0*/  VOTEU.ALL UP0, P1 ;  /* 0x0000000000ff7886 */ /* 0x000fe40000800000 */
[----:B------:R-:W-:Y:S01]  /*60f0*/  IMAD.U32 R4, RZ, RZ, UR6 ;  /* 0x00000006ff047e24 */ /* 0x000fe2000f8e00ff */
[----:B------:R-:W-:Y:S02]  /*6100*/  LOP3.LUT R9, R9, R0, RZ, 0x3c, !PT ;  /* 0x0000000009097212 */ /* 0x000fe400078e3cff */
[----:B------:R-:W-:Y:S02]  /*6110*/  LOP3.LUT R11, R11, UR18, RZ, 0x3c, !PT ;  /* 0x000000120b0b7c12 */ /* 0x000fe4000f8e3cff */
[----:B------:R-:W-:Y:S03]  /*6120*/  @!P1 R2UR UR6, R4 ;  /* 0x00000000040692ca */ /* 0x000fe600000e0000 */
[----:B------:R-:W-:Y:S01]  /*6130*/  IMAD.U32 R5, RZ, RZ, UR4 ;  /* 0x00000004ff057e24 */ /* 0x000fe2000f8e00ff */
[----:B---3--:R-:W-:Y:S04]  /*6140*/  UPRMT UR4, UR23, 0x654, UR9 ;  /* 0x0000065417047896 */ /* 0x008fe80008000009 */
[----:B------:R-:W-:Y:S11]  /*6150*/  @!P1 R2UR UR7, R5 ;  /* 0x00000000050792ca */ /* 0x000ff600000e0000 */
[----:B------:R-:W-:Y:S02]  /*6160*/  @!UPT UIADD3 URZ, UPT, UPT, URZ, URZ, URZ ;  /* 0x000000fffffff290 */ /* 0x000fe4000fffe0ff */
[----:B------:R2:W-:Y:S01]  /*6170*/  @!UP0 UTMALDG.3D [UR8], [UR6], desc[UR20] ;  /* 0x00001408060085b4 */ /* 0x0005e20008011000 */
[----:B------:R2:W-:Y:S01]  /*6180*/  @!P1 SYNCS.ARRIVE.TRANS64.RED.A0TR RZ, [UR5+0x90], R3 ;  /* 0x00009003ffff99a7 */ /* 0x0005e20008300405 */
[----:B------:R-:W-:Y:S01]  /*6190*/  SYNCS.ARRIVE.TRANS64.RED.A1T0 RZ, [UR4], RZ ;  /* 0x000000ffffff79a7 */ /* 0x000fe20008100404 */
[----:B------:R-:W-:Y:S05]  /*61a0*/  BRA.U UP2, `(.L_x_104) ;  /* 0xfffffff102c87547 */ /* 0x000fea000b83ffff */
[----:B------:R-:W-:Y:S01]  /*61b0*/  UIADD3 UR24, UPT, UPT, UR24, 0xa8, URZ ;  /* 0x000000a818187890 */ /* 0x000fe2000fffe0ff */
[----:B--2---:R-:W-:-:S03]  /*61c0*/  SHF.L.U32 R3, R11, 0x1f, RZ ;  /* 0x0000001f0b037819 */ /* 0x004fc600000006ff */
[----:B------:R-:W-:-:S09]  /*61d0*/  ULEA UR4, UR25, UR24, 0x3 ;  /* 0x0000001819047291 */ /* 0x000fd2000f8e18ff */
[----:B------:R-:W2:Y:S02]  /*61e0*/  SYNCS.PHASECHK.TRANS64.TRYWAIT P0, [UR4], R3 ;  /* 0x00000003ff0075a7 */ /* 0x000ea40008001104 */
[----:B--2---:R-:W-:Y:S05]  /*61f0*/  @!P0 BRA `(.L_x_105) ;  /* 0x0000003800888947 */ /* 0x004fea0003800000 */
.L_x_186:
[----:B------:R-:W-:-:S04]  /*6200*/  UIADD3 UR4, UPT, UPT, UR25, 0x1, URZ ;  /* 0x0000000119047890 */ /* 0x000fc8000fffe0ff */
[----:B------:R-:W-:-:S04]  /*6210*/  UISETP.NE.AND UP0, UPT, UR4, 0x3, UPT ;  /* 0x000000030400788c */ /* 0x000fc8000bf05270 */
[----:B------:R-:W-:Y:S02]  /*6220*/  USEL UR6, URZ, 0x1, UP0 ;  /* 0x00000001ff067887 */ /* 0x000fe40008000000 */
[----:B------:R-:W-:-:S04]  /*6230*/  USEL UR4, UR4, URZ, UP0 ;  /* 0x000000ff04047287 */ /* 0x000fc80008000000 */
[----:B------:R-:W-:Y:S01]  /*6240*/  ULEA UR5, UR4, UR24, 0x3 ;  /* 0x0000001804057291 */ /* 0x000fe2000f8e18ff */
[----:B------:R-:W-:-:S04]  /*6250*/  LOP3.LUT R11, R11, UR6, RZ, 0x3c, !PT ;  /* 0x000000060b0b7c12 */ /* 0x000fc8000f8e3cff */
[----:B--2---:R-:W-:-:S04]  /*6260*/  SHF.L.U32 R3, R11, 0x1f, RZ ;  /* 0x0000001f0b037819 */ /* 0x004fc800000006ff */
[----:B------:R-:W2:Y:S02]  /*6270*/  SYNCS.PHASECHK.TRANS64.TRYWAIT P0, [UR5], R3 ;  /* 0x00000003ff0075a7 */ /* 0x000ea40008001105 */
[----:B--2---:R-:W-:Y:S05]  /*6280*/  @!P0 BRA `(.L_x_106) ;  /* 0x00000038007c8947 */ /* 0x004fea0003800000 */
.L_x_188:
[----:B------:R-:W-:-:S04]  /*6290*/  UIADD3 UR4, UPT, UPT, UR4, 0x1, URZ ;  /* 0x0000000104047890 */ /* 0x000fc8000fffe0ff */
[----:B------:R-:W-:-:S04]  /*62a0*/  UISETP.NE.AND UP0, UPT, UR4, 0x3, UPT ;  /* 0x000000030400788c */ /* 0x000fc8000bf05270 */
[----:B------:R-:W-:Y:S02]  /*62b0*/  USEL UR5, URZ, 0x1, UP0 ;  /* 0x00000001ff057887 */ /* 0x000fe40008000000 */
[----:B------:R-:W-:-:S04]  /*62c0*/  USEL UR4, UR4, URZ, UP0 ;  /* 0x000000ff04047287 */ /* 0x000fc80008000000 */
[----:B------:R-:W-:Y:S01]  /*62d0*/  ULEA UR4, UR4, UR24, 0x3 ;  /* 0x0000001804047291 */ /* 0x000fe2000f8e18ff */
[----:B--2---:R-:W-:-:S04]  /*62e0*/  LOP3.LUT R3, R11, UR5, RZ, 0x3c, !PT ;  /* 0x000000050b037c12 */ /* 0x004fc8000f8e3cff */
[----:B------:R-:W-:Y:S01]  /*62f0*/  SHF.L.U32 R3, R3, 0x1f, RZ ;  /* 0x0000001f03037819 */ /* 0x000fe200000006ff */
[----:B------:R-:W-:-:S07]  /*6300*/  IMAD.U32 R0, RZ, RZ, UR4 ;  /* 0x00000004ff007e24 */ /* 0x000fce000f8e00ff */
.L_x_107:
[----:B--2---:R2:W3:Y:S02]  /*6310*/  SYNCS.PHASECHK.TRANS64.TRYWAIT P0, [R0+URZ], R3 ;  /* 0x00000003000075a7 */ /* 0x0044e400080011ff */
[----:B---3--:R-:W-:Y:S05]  /*6320*/  @!P0 NANOSLEEP.SYNCS 0x989680 ;  /* 0x009896800000895d */ /* 0x008fea0003900000 */
[----:B------:R-:W3:Y:S02]  /*6330*/  @!P0 SYNCS.PHASECHK.TRANS64 P0, [R0+URZ], R3 ;  /* 0x00000003000085a7 */ /* 0x000ee400080010ff */
[----:B-1-3--:R-:W-:Y:S05]  /*6340*/  @P0 EXIT ;  /* 0x000000000000094d */ /* 0x00afea0003800000 */
[----:B------:R-:W-:Y:S05]  /*6350*/  BRA `(.L_x_107) ;  /* 0xfffffffc00ec7947 */ /* 0x000fea000383ffff */
.L_x_95:
[----:B------:R-:W-:-:S06]  /*6360*/  UISETP.GE.AND UP0, UPT, UR20, 0x4, UPT ;  /* 0x000000041400788c */ /* 0x000fcc000bf06270 */
[----:B------:R-:W-:-:S13]  /*6370*/  PLOP3.LUT P0, PT, PT, PT, UP0, 0x80, 0x8 ;  /* 0x000000000008781c */ /* 0x000fda0003f0f008 */
[----:B-1----:R-:W-:Y:S05]  /*6380*/  @!P0 EXIT ;  /* 0x000000000000894d */ /* 0x002fea0003800000 */
[----:B------:R-:W1:Y:S08]  /*6390*/  S2UR UR4, SR_CgaCtaId ;  /* 0x00000000000479c3 */ /* 0x000e700000008800 */
[----:B------:R-:W-:Y:S01]  /*63a0*/  BAR.SYNC.DEFER_BLOCKING 0x6, 0xa0 ;  /* 0x0182800000007b1d */ /* 0x000fe20000010000 */
[C---:B------:R-:W-:Y:S01]  /*63b0*/  IMAD.SHL.U32 R2, R92.reuse, 0x20, RZ ;  /* 0x000000205c027824 */ /* 0x040fe200078e00ff */
[C---:B------:R-:W-:Y:S01]  /*63c0*/  LOP3.LUT R93, R92.reuse, 0x2, RZ, 0xc0, !PT ;  /* 0x000000025c5d7812 */ /* 0x040fe200078ec0ff */
[C---:B------:R-:W-:Y:S01]  /*63d0*/  IMAD.SHL.U32 R97, R92.reuse, 0x4, RZ ;  /* 0x000000045c617824 */ /* 0x040fe200078e00ff */
[C---:B------:R-:W-:Y:S01]  /*63e0*/  LOP3.LUT R98, R92.reuse, 0x60, RZ, 0xc0, !PT ;  /* 0x000000605c627812 */ /* 0x040fe200078ec0ff */
[----:B------:R-:W-:Y:S01]  /*63f0*/  IMAD.U32 R37, R92, 0x10000, RZ ;  /* 0x000100005c257824 */ /* 0x000fe200078e00ff */
[----:B------:R-:W-:-:S02]  /*6400*/  UMOV UR47, 0x400 ;  /* 0x00000400002f7882 */ /* 0x000fc40000000000 */
[----:B------:R-:W2:Y:S01]  /*6410*/  LDC.64 R78, c[0x0][0xcb0] ;  /* 0x00032c00ff4e7b82 */ /* 0x000ea20000000a00 */
[----:B------:R-:W-:Y:S01]  /*6420*/  LOP3.LUT R4, R2, 0xc0, RZ, 0xc0, !PT ;  /* 0x000000c002047812 */ /* 0x000fe200078ec0ff */
[----:B------:R-:W-:Y:S01]  /*6430*/  HFMA2 R36, -RZ, RZ, 0, 0 ;  /* 0x00000000ff247431 */ /* 0x000fe200000001ff */
[----:B------:R-:W-:Y:S02]  /*6440*/  LOP3.LUT R92, R92, 0x4, RZ, 0xc0, !PT ;  /* 0x000000045c5c7812 */ /* 0x000fe400078ec0ff */
[----:B------:R-:W-:Y:S02]  /*6450*/  CS2R R94, SRZ ;  /* 0x00000000005e7805 */ /* 0x000fe4000001ff00 */
[----:B------:R-:W-:Y:S01]  /*6460*/  LOP3.LUT R97, R4, 0x18, R97, 0xf8, !PT ;  /* 0x0000001804617812 */ /* 0x000fe200078ef861 */
[----:B------:R-:W-:Y:S01]  /*6470*/  IMAD.MOV.U32 R91, RZ, RZ, RZ ;  /* 0x000000ffff5b7224 */ /* 0x000fe200078e00ff */
[----:B------:R-:W-:Y:S01]  /*6480*/  LOP3.LUT R37, R37, 0x600000, RZ, 0xc0, !PT ;  /* 0x0060000025257812 */ /* 0x000fe200078ec0ff */
[----:B------:R-:W3:Y:S01]  /*6490*/  LDC.64 R76, c[0x0][0xca8] ;  /* 0x00032a00ff4c7b82 */ /* 0x000ee20000000a00 */
[C---:B------:R-:W-:Y:S01]  /*64a0*/  IADD3 R96, PT, PT, -R92.reuse, 0x2, RZ ;  /* 0x000000025c607810 */ /* 0x040fe20007ffe1ff */
[----:B------:R-:W-:Y:S01]  /*64b0*/  IMAD.MOV R93, RZ, RZ, -R93 ;  /* 0x000000ffff5d7224 */ /* 0x000fe200078e0a5d */
[----:B------:R-:W-:Y:S01]  /*64c0*/  LOP3.LUT R97, R97, 0xf20, R2, 0xf8, !PT ;  /* 0x00000f2061617812 */ /* 0x000fe200078ef802 */
[----:B------:R-:W4:Y:S01]  /*64d0*/  LDCU UR62, c[0x0][0x370] ;  /* 0x00006e00ff3e77ac */ /* 0x000f220008000800 */
[----:B------:R-:W-:Y:S01]  /*64e0*/  IADD3 R92, PT, PT, -R92, RZ, RZ ;  /* 0x000000ff5c5c7210 */ /* 0x000fe20007ffe1ff */
[----:B------:R-:W-:Y:S01]  /*64f0*/  IMAD.SHL.U32 R96, R96, 0x10, RZ ;  /* 0x0000001060607824 */ /* 0x000fe200078e00ff */
[----:B-1----:R-:W-:Y:S01]  /*6500*/  ULEA UR47, UR4, UR47, 0x18 ;  /* 0x0000002f042f7291 */ /* 0x002fe2000f8ec0ff */
[----:B------:R-:W1:Y:S01]  /*6510*/  LDCU.64 UR4, c[0x0][0xc90] ;  /* 0x00019200ff0477ac */ /* 0x000e620008000a00 */
[----:B------:R-:W-:Y:S01]  /*6520*/  UMOV UR54, 0x1 ;  /* 0x0000000100367882 */ /* 0x000fe20000000000 */
[----:B------:R-:W-:Y:S01]  /*6530*/  UMOV UR46, URZ ;  /* 0x000000ff002e7c82 */ /* 0x000fe20008000000 */
[----:B------:R-:W2:Y:S05]  /*6540*/  LDCU UR42, c[0x0][0xf0c] ;  /* 0x0001e180ff2a77ac */ /* 0x000eaa0008000800 */
[----:B------:R-:W4:Y:S01]  /*6550*/  LDS R0, [UR47+0x160] ;  /* 0x0001602fff007984 */ /* 0x000f220008000800 */
[----:B------:R-:W2:Y:S01]  /*6560*/  LDCU UR39, c[0x0][0xf30] ;  /* 0x0001e600ff2777ac */ /* 0x000ea20008000800 */
[----:B------:R-:W2:Y:S01]  /*6570*/  LDCU.64 UR60, c[0x0][0xc88] ;  /* 0x00019100ff3c77ac */ /* 0x000ea20008000a00 */
[----:B-1----:R-:W-:Y:S01]  /*6580*/  IMAD.U32 R100, RZ, RZ, UR4 ;  /* 0x00000004ff647e24 */ /* 0x002fe2000f8e00ff */
[----:B------:R-:W-:Y:S01]  /*6590*/  UIADD3 UR4, UPT, UPT, UR47, 0x200, URZ ;  /* 0x000002002f047890 */ /* 0x000fe2000fffe0ff */
[----:B------:R-:W-:Y:S01]  /*65a0*/  IMAD.U32 R99, RZ, RZ, UR5 ;  /* 0x00000005ff637e24 */ /* 0x000fe2000f8e00ff */
[----:B------:R-:W1:Y:S04]  /*65b0*/  LDCU.64 UR40, c[0x0][0xf28] ;  /* 0x0001e500ff2877ac */ /* 0x000e680008000a00 */
[----:B------:R-:W-:Y:S01]  /*65c0*/  LEA R97, R97, UR4, 0x1 ;  /* 0x0000000461617c11 */ /* 0x000fe2000f8e08ff */
[----:B------:R-:W1:Y:S01]  /*65d0*/  LDCU.128 UR56, c[0x0][0xf10] ;  /* 0x0001e200ff3877ac */ /* 0x000e620008000c00 */
[----:B------:R-:W1:Y:S01]  /*65e0*/  LDCU UR55, c[0x0][0x374] ;  /* 0x00006e80ff3777ac */ /* 0x000e620008000800 */
[----:B------:R-:W-:Y:S01]  /*65f0*/  UMOV UR53, URZ ;  /* 0x000000ff00357c82 */ /* 0x000fe20008000000 */
[----:B------:R-:W-:Y:S01]  /*6600*/  UMOV UR52, URZ ;  /* 0x000000ff00347c82 */ /* 0x000fe20008000000 */
[----:B----4-:R-:W-:-:S02]  /*6610*/  IMAD.IADD R37, R0, 0x1, R37 ;  /* 0x0000000100257824 */ /* 0x010fc400078e0225 */
[----:B-123--:R-:W-:-:S07]  /*6620*/  IMAD.U32 R0, RZ, RZ, UR4 ;  /* 0x00000004ff007e24 */ /* 0x00efce000f8e00ff */
.L_x_138:
[C---:B------:R-:W-:Y:S02]  /*6630*/  LEA R3, R91.reuse, UR47, 0x3 ;  /* 0x0000002f5b037c11 */ /* 0x040fe4000f8e18ff */
[----:B------:R-:W-:Y:S02]  /*6640*/  SHF.L.U32 R0, R94, 0x1f, RZ ;  /* 0x0000001f5e007819 */ /* 0x000fe400000006ff */
[----:B------:R-:W-:Y:S02]  /*6650*/  LEA R5, R91, UR47, 0x4 ;  /* 0x0000002f5b057c11 */ /* 0x000fe4000f8e20ff */
[----:B-1----:R-:W1:Y:S02]  /*6660*/  SYNCS.PHASECHK.TRANS64.TRYWAIT P0, [R3+URZ+0xd0], R0 ;  /* 0x0000d000030075a7 */ /* 0x002e6400080011ff */
[----:B-1----:R-:W-:Y:S05]  /*6670*/  @!P0 BRA `(.L_x_108) ;  /* 0x0000003400988947 */ /* 0x002fea0003800000 */
.L_x_189:
[----:B------:R-:W2:Y:S01]  /*6680*/  LDS.128 R4, [R5+0x140] ;  /* 0x0001400005047984 */ /* 0x000ea20000000c00 */
        /* <DEDUP_REMOVED lines=10> */
[----:B------:R-:W-:Y:S01]  /*6730*/  PLOP3.LUT P0, PT, PT, PT, UP1, 0x80, 0x8 ;  /* 0x000000000008781c */ /* 0x000fe20003f0f018 */
[----:B------:R-:W-:Y:S06]  /*6740*/  UP2UR UR4, UPR, URZ, 0x2 ;  /* 0x00000002ff047883 */ /* 0x000fec0008000000 */
[----:B------:R-:W-:Y:S06]  /*6750*/  IMAD.U32 R101, RZ, RZ, UR4 ;  /* 0x00000004ff657e24 */ /* 0x000fec000f8e00ff */
[----:B-1----:R-:W-:Y:S02]  /*6760*/  @P0 SHF.R.U32.HI R0, RZ, 0x10, R5 ;  /* 0x00000010ff000819 */ /* 0x002fe40000011605 */
        /* <DEDUP_REMOVED lines=12> */
[----:B------:R-:W2:Y:S01]  /*6830*/  LDCU UR12, c[0x0][0xf20] ;  /* 0x0001e400ff0c77ac */ /* 0x000ea20008000800 */
[----:B------:R-:W-:Y:S02]  /*6840*/  UIMAD.WIDE.U32 UR4, UR55, UR59, URZ ;  /* 0x0000003b370472a5 */ /* 0x000fe4000f8e00ff */
[----:B------:R-:W-:Y:S02]  /*6850*/  UIMAD.WIDE.U32 UR6, UR62, UR56, URZ ;  /* 0x000000383e0672a5 */ /* 0x000fe4000f8e00ff */
[----:B------:R-:W-:Y:S02]  /*6860*/  UISETP.NE.AND UP0, UPT, UR58, 0x1, UPT ;  /* 0x000000013a00788c */ /* 0x000fe4000bf05270 */
[----:B------:R-:W-:Y:S02]  /*6870*/  UIMAD.WIDE.U32 UR8, UR37, UR59, URZ ;  /* 0x0000003b250872a5 */ /* 0x000fe4000f8e00ff */
[----:B------:R-:W-:Y:S02]  /*6880*/  UIMAD.WIDE.U32 UR10, UR38, UR56, URZ ;  /* 0x00000038260a72a5 */ /* 0x000fe4000f8e00ff */
[----:B------:R-:W-:Y:S02]  /*6890*/  UISETP.NE.AND UP1, UPT, UR42, 0x1, UPT ;  /* 0x000000012a00788c */ /* 0x000fe4000bf25270 */
[----:B------:R-:W-:Y:S01]  /*68a0*/  UISETP.NE.AND UP2, UPT, UR45, 0x1, UPT ;  /* 0x000000012d00788c */ /* 0x000fe2000bf45270 */
[----:B------:R-:W-:Y:S02]  /*68b0*/  UMOV UR4, UR5 ;  /* 0x0000000500047c82 */ /* 0x000fe40008000000 */
[----:B--2---:R-:W-:Y:S03]  /*68c0*/  USHF.R.U32.HI UR5, URZ, UR12, UR4 ;  /* 0x0000000cff057299 */ /* 0x004fe60008011604 */
[----:B------:R-:W-:Y:S02]  /*68d0*/  UMOV UR4, UR7 ;  /* 0x0000000700047c82 */ /* 0x000fe40008000000 */
[----:B------:R-:W-:Y:S02]  /*68e0*/  USHF.R.U32.HI UR7, URZ, UR57, UR4 ;  /* 0x00000039ff077299 */ /* 0x000fe40008011604 */
[----:B------:R-:W-:Y:S02]  /*68f0*/  USEL UR4, UR55, UR5, !UP0 ;  /* 0x0000000537047287 */ /* 0x000fe4000c000000 */
[----:B------:R-:W-:Y:S01]  /*6900*/  USEL UR7, UR62, UR7, !UP1 ;  /* 0x000000073e077287 */ /* 0x000fe2000c800000 */
[----:B------:R-:W-:Y:S01]  /*6910*/  UMOV UR5, UR9 ;  /* 0x0000000900057c82 */ /* 0x000fe20008000000 */
[----:B------:R-:W-:Y:S02]  /*6920*/  UIMAD.WIDE.U32 UR8, UR4, UR40, URZ ;  /* 0x00000028040872a5 */ /* 0x000fe4000f8e00ff */
[----:B------:R-:W-:Y:S03]  /*6930*/  USHF.R.U32.HI UR6, URZ, UR12, UR5 ;  /* 0x0000000cff067299 */ /* 0x000fe60008011605 */
[----:B------:R-:W-:Y:S01]  /*6940*/  UMOV UR5, UR11 ;  /* 0x0000000b00057c82 */ /* 0x000fe20008000000 */
[----:B------:R-:W-:Y:S02]  /*6950*/  UIMAD.WIDE.U32 UR10, UR7, UR40, URZ ;  /* 0x00000028070a72a5 */ /* 0x000fe4000f8e00ff */
[----:B------:R-:W-:Y:S02]  /*6960*/  USHF.R.U32.HI UR12, URZ, UR57, UR5 ;  /* 0x00000039ff0c7299 */ /* 0x000fe40008011605 */
[----:B------:R-:W-:Y:S01]  /*6970*/  USEL UR6, UR37, UR6, !UP0 ;  /* 0x0000000625067287 */ /* 0x000fe2000c000000 */
[----:B------:R-:W-:Y:S02]  /*6980*/  UMOV UR5, UR9 ;  /* 0x0000000900057c82 */ /* 0x000fe40008000000 */
[----:B------:R-:W-:Y:S01]  /*6990*/  UMOV UR10, UR11 ;  /* 0x0000000b000a7c82 */ /* 0x000fe20008000000 */
[----:B------:R-:W-:Y:S02]  /*69a0*/  @UP2 USHF.R.U32.HI UR4, URZ, UR41, UR5 ;  /* 0x00000029ff042299 */ /* 0x000fe40008011605 */
[----:B------:R-:W-:Y:S02]  /*69b0*/  @UP2 USHF.R.U32.HI UR7, URZ, UR41, UR10 ;  /* 0x00000029ff072299 */ /* 0x000fe4000801160a */
[----:B------:R-:W-:Y:S02]  /*69c0*/  UIMAD UR4, UR45, UR4, URZ ;  /* 0x000000042d0472a4 */ /* 0x000fe4000f8e02ff */
[----:B------:R-:W-:Y:S02]  /*69d0*/  UIMAD.WIDE.U32 UR10, UR6, UR40, URZ ;  /* 0x00000028060a72a5 */ /* 0x000fe4000f8e00ff */
[----:B------:R-:W-:Y:S02]  /*69e0*/  USEL UR5, UR38, UR12, !UP1 ;  /* 0x0000000c26057287 */ /* 0x000fe4000c800000 */
[----:B------:R-:W-:Y:S02]  /*69f0*/  UIMAD UR8, UR45, UR7, URZ ;  /* 0x000000072d0872a4 */ /* 0x000fe4000f8e02ff */
[----:B------:R-:W-:Y:S03]  /*6a00*/  UISETP.GE.AND UP0, UPT, UR6, UR4, UPT ;  /* 0x000000040600728c */ /* 0x000fe6000bf06270 */
[----:B------:R-:W-:Y:S01]  /*6a10*/  UMOV UR4, UR11 ;  /* 0x0000000b00047c82 */ /* 0x000fe20008000000 */
[----:B------:R-:W-:Y:S02]  /*6a20*/  UISETP.GE.OR UP0, UPT, UR5, UR8, UP0 ;  /* 0x000000080500728c */ /* 0x000fe40008706670 */
[----:B------:R-:W-:Y:S02]  /*6a30*/  USHF.R.U32.HI UR4, URZ, UR41, UR4 ;  /* 0x00000029ff047299 */ /* 0x000fe40008011604 */
[----:B------:R-:W-:Y:S02]  /*6a40*/  UIMAD.WIDE.U32 UR8, UR5, UR40, URZ ;  /* 0x00000028050872a5 */ /* 0x000fe4000f8e00ff */
[----:B------:R-:W-:Y:S02]  /*6a50*/  USEL UR11, UR6, UR4, !UP2 ;  /* 0x00000004060b7287 */ /* 0x000fe4000d000000 */
[----:B------:R-:W-:Y:S02]  /*6a60*/  UIADD3 UR8, UPT, UPT, -UR5, URZ, URZ ;  /* 0x000000ff05087290 */ /* 0x000fe4000fffe1ff */
[----:B------:R-:W-:Y:S01]  /*6a70*/  UIADD3 UR10, UPT, UPT, -UR11, URZ, URZ ;  /* 0x000000ff0b0a7290 */ /* 0x000fe2000fffe1ff */
[----:B------:R-:W-:Y:S01]  /*6a80*/  @!UP0 UMOV UR4, UR9 ;  /* 0x0000000900048c82 */ /* 0x000fe20008000000 */
[----:B------:R-:W-:Y:S02]  /*6a90*/  UIADD3 UR9, UPT, UPT, -UR6, URZ, URZ ;  /* 0x000000ff06097290 */ /* 0x000fe4000fffe1ff */
[----:B------:R-:W-:Y:S02]  /*6aa0*/  @!UP0 USHF.R.U32.HI UR4, URZ, UR41, UR4 ;  /* 0x00000029ff048299 */ /* 0x000fe40008011604 */
[----:B------:R-:W-:Y:S02]  /*6ab0*/  UIMAD UR10, UR45, UR10, UR6 ;  /* 0x0000000a2d0a72a4 */ /* 0x000fe4000f8e0206 */
[----:B------:R-:W-:Y:S04]  /*6ac0*/  @!UP0 USEL UR4, UR5, UR4, !UP2 ;  /* 0x0000000405048287 */ /* 0x000fe8000d000000 */
[----:B------:R-:W-:Y:S02]  /*6ad0*/  @!UP0 UIMAD UR10, UR7, UR10, UR4 ;  /* 0x0000000a070a82a4 */ /* 0x000fe4000f8e0204 */
[----:B------:R-:W-:Y:S02]  /*6ae0*/  @!UP0 UIADD3 UR11, UPT, UPT, UR11, -UR4, URZ ;  /* 0x800000040b0b8290 */ /* 0x000fe4000fffe0ff */
[----:B------:R-:W-:Y:S02]  /*6af0*/  UIMAD UR7, UR42, UR8, UR38 ;  /* 0x000000082a0772a4 */ /* 0x000fe4000f8e0226 */
[----:B------:R-:W-:Y:S02]  /*6b00*/  @!UP0 UIMAD UR6, UR11, UR45, UR5 ;  /* 0x0000002d0b0682a4 */ /* 0x000fe4000f8e0205 */
[----:B------:R-:W-:Y:S01]  /*6b10*/  UIMAD UR4, UR58, UR9, UR37 ;  /* 0x000000093a0472a4 */ /* 0x000fe2000f8e0225 */
[----:B------:R-:W-:Y:S02]  /*6b20*/  @!UP0 UMOV UR5, UR10 ;  /* 0x0000000a00058c82 */ /* 0x000fe40008000000 */
[----:B------:R-:W-:Y:S02]  /*6b30*/  UIMAD UR38, UR5, UR42, UR7 ;  /* 0x0000002a052672a4 */ /* 0x000fe4000f8e0207 */
[----:B------:R-:W-:Y:S11]  /*6b40*/  UIMAD UR37, UR6, UR58, UR4 ;  /* 0x0000003a062572a4 */ /* 0x000ff6000f8e0204 */
[----:B------:R-:W-:Y:S01]  /*6b50*/  @!UPT UIADD3 URZ, UPT, UPT, URZ, URZ, URZ ;  /* 0x000000fffffff290 */ /* 0x000fe2000fffe0ff */
.L_x_109:
[----:B------:R-:W-:Y:S01]  /*6b60*/  UISETP.NE.AND UP0, UPT, UR39, 0x1, UPT ;  /* 0x000000012700788c */ /* 0x000fe2000bf05270 */
[----:B------:R-:W-:Y:S01]  /*6b70*/  IADD3 R91, PT, PT, R91, 0x1, RZ ;  /* 0x000000015b5b7810 */ /* 0x000fe20007ffe0ff */
[----:B------:R-:W-:Y:S02]  /*6b80*/  UIADD3 UR11, UPT, UPT, UR47, 0x200, URZ ;  /* 0x000002002f0b7890 */ /* 0x000fe4000fffe0ff */
[----:B------:R-:W-:Y:S02]  /*6b90*/  USHF.L.U32 UR50, UR27, 0x7, URZ ;  /* 0x000000071b327899 */ /* 0x000fe400080006ff */
[----:B------:R-:W-:Y:S05]  /*6ba0*/  USHF.L.U32 UR49, UR26, 0x6, URZ ;  /* 0x000000061a317899 */ /* 0x000fea00080006ff */
[----:B------:R-:W2:Y:S01]  /*6bb0*/  @!UP0 LDCU.128 UR12, c[0x0][0xf10] ;  /* 0x0001e200ff0c87ac */ /* 0x000ea20008000c00 */
[----:B------:R-:W3:Y:S01]  /*6bc0*/  @!UP0 LDCU UR5, c[0x0][0xf0c] ;  /* 0x0001e180ff0587ac */ /* 0x000ee20008000800 */
[----:B------:R-:W4:Y:S01]  /*6bd0*/  @!UP0 LDCU UR10, c[0x0][0xf20] ;  /* 0x0001e400ff0a87ac */ /* 0x000f220008000800 */
[----:B--2---:R-:W-:Y:S02]  /*6be0*/  UIMAD.WIDE.U32 UR8, UR38, UR12, URZ ;  /* 0x0000000c260872a5 */ /* 0x004fe4000f8e00ff */
[----:B------:R-:W-:Y:S02]  /*6bf0*/  UIMAD.WIDE.U32 UR6, UR37, UR15, URZ ;  /* 0x0000000f250672a5 */ /* 0x000fe4000f8e00ff */
[----:B------:R-:W-:Y:S03]  /*6c00*/  @!UP0 UISETP.NE.AND UP1, UPT, UR14, 0x1, UPT ;  /* 0x000000010e00888c */ /* 0x000fe6000bf25270 */
[----:B------:R-:W-:Y:S01]  /*6c10*/  @!UP0 UMOV UR4, UR9 ;  /* 0x0000000900048c82 */ /* 0x000fe20008000000 */
[----:B---3--:R-:W-:Y:S02]  /*6c20*/  @!UP0 UISETP.NE.AND UP2, UPT, UR5, 0x1, UPT ;  /* 0x000000010500888c */ /* 0x008fe4000bf45270 */
[----:B------:R-:W-:Y:S01]  /*6c30*/  @!UP0 USHF.R.U32.HI UR4, URZ, UR13, UR4 ;  /* 0x0000000dff048299 */ /* 0x000fe20008011604 */
[----:B------:R-:W-:Y:S02]  /*6c40*/  @!UP0 UMOV UR6, UR7 ;  /* 0x0000000700068c82 */ /* 0x000fe40008000000 */
[----:B----4-:R-:W-:Y:S02]  /*6c50*/  @!UP0 USHF.R.U32.HI UR6, URZ, UR10, UR6 ;  /* 0x0000000aff068299 */ /* 0x010fe40008011606 */
[----:B------:R-:W-:Y:S02]  /*6c60*/  @!UP0 USEL UR7, UR38, UR4, !UP2 ;  /* 0x0000000426078287 */ /* 0x000fe4000d000000 */
[----:B------:R-:W-:Y:S04]  /*6c70*/  @!UP0 USEL UR6, UR37, UR6, !UP1 ;  /* 0x0000000625068287 */ /* 0x000fe8000c800000 */
[----:B------:R-:W-:Y:S02]  /*6c80*/  @!UP0 UIADD3 UR4, UPT, UPT, -UR7, UR6, URZ ;  /* 0x0000000607048290 */ /* 0x000fe4000fffe1ff */
[----:B------:R-:W-:Y:S02]  /*6c90*/  @!UP0 UIADD3 UR6, UPT, UPT, UR7, -UR6, URZ ;  /* 0x8000000607068290 */ /* 0x000fe4000fffe0ff */
[----:B------:R-:W-:Y:S02]  /*6ca0*/  @!UP0 UIMAD UR38, UR4, UR5, UR38 ;  /* 0x00000005042682a4 */ /* 0x000fe4000f8e0226 */
[----:B------:R-:W-:Y:S02]  /*6cb0*/  @!UP0 UIMAD UR37, UR6, UR14, UR37 ;  /* 0x0000000e062582a4 */ /* 0x000fe4000f8e0225 */
[----:B------:R-:W-:Y:S09]  /*6cc0*/  ULOP3.LUT UP0, URZ, UR11, 0x1b0, URZ, 0xc0, !UPT ;  /* 0x000001b00bff7892 */ /* 0x000ff2000f80c0ff */
[----:B------:R-:W-:Y:S05]  /*6cd0*/  BRA.U !UP0, `(.L_x_110) ;  /* 0x00000001087c7547 */ /* 0x000fea000b800000 */
[----:B------:R-:W2:Y:S01]  /*6ce0*/  LDCU.64 UR8, c[0x4][0x80] ;  /* 0x01001000ff0877ac */ /* 0x000ea20008000a00 */
[----:B------:R-:W-:Y:S01]  /*6cf0*/  MOV R2, 0x0 ;  /* 0x0000000000027802 */ /* 0x000fe20000000f00 */
[----:B------:R-:W-:Y:S02]  /*6d00*/  HFMA2 R12, -RZ, RZ, 0, 5.9604644775390625e-08 ;  /* 0x00000001ff0c7431 */ /* 0x000fe400000001ff */
[----:B------:R-:W-:Y:S01]  /*6d10*/  IMAD.MOV.U32 R8, RZ, RZ, 0x70 ;  /* 0x00000070ff087424 */ /* 0x000fe200078e00ff */
[----:B------:R3:W4:Y:S01]  /*6d20*/  LDC.64 R14, c[0x4][R2] ;  /* 0x01000000020e7b82 */ /* 0x0007220000000a00 */
[----:B------:R-:W1:Y:S01]  /*6d30*/  LDCU.64 UR6, c[0x4][0x88] ;  /* 0x01001100ff0677ac */ /* 0x000e620008000a00 */
[----:B------:R-:W-:Y:S01]  /*6d40*/  IMAD.MOV.U32 R13, RZ, RZ, RZ ;  /* 0x000000ffff0d7224 */ /* 0x000fe200078e00ff */
[----:B------:R-:W1:Y:S01]  /*6d50*/  LDCU.64 UR4, c[0x4][0x8] ;  /* 0x01000100ff0477ac */ /* 0x000e620008000a00 */
[----:B--2---:R-:W-:Y:S01]  /*6d60*/  MOV R5, UR9 ;  /* 0x0000000900057c02 */ /* 0x004fe20008000f00 */
[----:B------:R-:W-:Y:S01]  /*6d70*/  IMAD.U32 R4, RZ, RZ, UR8 ;  /* 0x00000008ff047e24 */ /* 0x000fe2000f8e00ff */
[----:B-1----:R-:W-:Y:S01]  /*6d80*/  MOV R7, UR7 ;  /* 0x0000000700077c02 */ /* 0x002fe20008000f00 */
[----:B------:R-:W-:Y:S01]  /*6d90*/  IMAD.U32 R6, RZ, RZ, UR6 ;  /* 0x00000006ff067e24 */ /* 0x000fe2000f8e00ff */
[----:B------:R-:W-:Y:S01]  /*6da0*/  MOV R11, UR5 ;  /* 0x00000005000b7c02 */ /* 0x000fe20008000f00 */
[----:B------:R-:W-:Y:S02]  /*6db0*/  IMAD.U32 R10, RZ, RZ, UR4 ;  /* 0x00000004ff0a7e24 */ /* 0x000fe4000f8e00ff */
[----:B------:R-:W-:Y:S07]  /*6dc0*/  LEPC R20, `(.L_x_111) ;  /* 0x000000001014794e */ /* 0x000fee0000000000 */
[----:B---345:R-:W-:Y:S05]  /*6dd0*/  CALL.ABS.NOINC R14 ;  /* 0x000000000e007343 */ /* 0x038fea0003c00000 */
.L_x_111:
[----:B------:R-:W1:Y:S01]  /*6de0*/  LDCU.64 UR8, c[0x4][0x80] ;  /* 0x01001000ff0877ac */ /* 0x000e620008000a00 */
[----:B------:R-:W2:Y:S01]  /*6df0*/  LDC.64 R2, c[0x4][R2] ;  /* 0x0100000002027b82 */ /* 0x000ea20000000a00 */
[----:B------:R-:W-:Y:S02]  /*6e00*/  HFMA2 R12, -RZ, RZ, 0, 5.9604644775390625e-08 ;  /* 0x00000001ff0c7431 */ /* 0x000fe400000001ff */
[----:B------:R-:W-:Y:S02]  /*6e10*/  IMAD.MOV.U32 R8, RZ, RZ, 0x70 ;  /* 0x00000070ff087424 */ /* 0x000fe400078e00ff */
[----:B------:R-:W-:Y:S01]  /*6e20*/  IMAD.MOV.U32 R13, RZ, RZ, RZ ;  /* 0x000000ffff0d7224 */ /* 0x000fe200078e00ff */
[----:B------:R-:W3:Y:S01]  /*6e30*/  LDCU.64 UR6, c[0x4][0x88] ;  /* 0x01001100ff0677ac */ /* 0x000ee20008000a00 */
[----:B------:R-:W4:Y:S01]  /*6e40*/  LDCU.64 UR4, c[0x4][0x8] ;  /* 0x01000100ff0477ac */ /* 0x000f220008000a00 */
[----:B-1----:R-:W-:Y:S02]  /*6e50*/  MOV R4, UR8 ;  /* 0x0000000800047c02 */ /* 0x002fe40008000f00 */
[----:B------:R-:W-:Y:S02]  /*6e60*/  MOV R5, UR9 ;  /* 0x0000000900057c02 */ /* 0x000fe40008000f00 */
[----:B---3--:R-:W-:Y:S01]  /*6e70*/  MOV R7, UR7 ;  /* 0x0000000700077c02 */ /* 0x008fe20008000f00 */
[----:B------:R-:W-:Y:S01]  /*6e80*/  IMAD.U32 R6, RZ, RZ, UR6 ;  /* 0x00000006ff067e24 */ /* 0x000fe2000f8e00ff */
[----:B----4-:R-:W-:Y:S01]  /*6e90*/  MOV R11, UR5 ;  /* 0x00000005000b7c02 */ /* 0x010fe20008000f00 */
[----:B------:R-:W-:Y:S02]  /*6ea0*/  IMAD.U32 R10, RZ, RZ, UR4 ;  /* 0x00000004ff0a7e24 */ /* 0x000fe4000f8e00ff */
[----:B------:R-:W-:Y:S07]  /*6eb0*/  LEPC R20, `(.L_x_110) ;  /* 0x000000001014794e */ /* 0x000fee0000000000 */
[----:B--2---:R-:W-:Y:S05]  /*6ec0*/  CALL.ABS.NOINC R2 ;  /* 0x0000000002007343 */ /* 0x004fea0003c00000 */
.L_x_110:
[----:B------:R-:W-:Y:S02]  /*6ed0*/  R2UR UR6, R88 ;  /* 0x00000000580672ca */ /* 0x000fe400000e0000 */
[----:B------:R-:W-:Y:S02]  /*6ee0*/  R2UR UR5, R100 ;  /* 0x00000000640572ca */ /* 0x000fe400000e0000 */
[----:B------:R-:W-:Y:S02]  /*6ef0*/  R2UR UR4, R99 ;  /* 0x00000000630472ca */ /* 0x000fe400000e0000 */
[----:B------:R-:W-:Y:S02]  /*6f00*/  ISETP.NE.U32.AND P4, PT, R78, RZ, PT ;  /* 0x000000ff4e00720c */ /* 0x000fe40003f85070 */
[----:B------:R-:W-:Y:S02]  /*6f10*/  ISETP.NE.U32.AND P2, PT, RZ, UR60, PT ;  /* 0x0000003cff007c0c */ /* 0x000fe4000bf45070 */
[----:B------:R-:W-:Y:S02]  /*6f20*/  ISETP.NE.AND.EX P4, PT, R79, RZ, PT, P4 ;  /* 0x000000ff4f00720c */ /* 0x000fe40003f85340 */
[----:B------:R-:W-:Y:S01]  /*6f30*/  ISETP.NE.AND.EX P2, PT, RZ, UR61, PT, P2 ;  /* 0x0000003dff007c0c */ /* 0x000fe2000bf45320 */
[----:B------:R-:W-:Y:S02]  /*6f40*/  UISETP.NE.AND UP2, UPT, UR6, URZ, UPT ;  /* 0x000000ff0600728c */ /* 0x000fe4000bf45270 */
[----:B------:R-:W-:Y:S04]  /*6f50*/  UISETP.NE.U32.AND UP0, UPT, UR5, URZ, UPT ;  /* 0x000000ff0500728c */ /* 0x000fe8000bf05070 */
[----:B------:R-:W-:Y:S01]  /*6f60*/  UISETP.NE.AND.EX UP1, UPT, UR4, URZ, UPT, UP0 ;  /* 0x000000ff0400728c */ /* 0x000fe2000bf25300 */
[----:B------:R-:W-:Y:S01]  /*6f70*/  PLOP3.LUT P1, PT, PT, PT, UP2, 0x80, 0x8 ;  /* 0x000000000008781c */ /* 0x000fe20003f2f028 */
[----:B------:R-:W-:Y:S03]  /*6f80*/  UPLOP3.LUT UP0, UPT, UPT, UPT, UPT, 0x40, 0x4 ;  /* 0x000000000004789c */ /* 0x000fe60003f0e870 */
[----:B------:R-:W-:Y:S06]  /*6f90*/  @UP2 UPLOP3.LUT UP0, UPT, UPT, UPT, UP1, 0x80, 0x8 ;  /* 0x000000000008289c */ /* 0x000fec0003f0f010 */
[----:B------:R-:W-:Y:S01]  /*6fa0*/  PLOP3.LUT P0, PT, PT, PT, UP0, 0x80, 0x8 ;  /* 0x000000000008781c */ /* 0x000fe20003f0f008 */
[----:B------:R-:W-:Y:S01]  /*6fb0*/  @!UPT UIADD3 URZ, UPT, UPT, URZ, URZ, URZ ;  /* 0x000000fffffff290 */ /* 0x000fe2000fffe0ff */
[----:B------:R-:W-:Y:S11]  /*6fc0*/  BRA.U !UP1, `(.L_x_112) ;  /* 0x0000000109407547 */ /* 0x000ff6000b800000 */
[----:B------:R-:W-:Y:S01]  /*6fd0*/  UISETP.NE.U32.AND UP0, UPT, UR60, URZ, UPT ;  /* 0x000000ff3c00728c */ /* 0x000fe2000bf05070 */
[----:B------:R-:W-:Y:S01]  /*6fe0*/  R2UR UR6, R100 ;  /* 0x00000000640672ca */ /* 0x000fe200000e0000 */
[----:B------:R-:W2:Y:S01]  /*6ff0*/  LDCU.64 UR8, c[0x0][0x358] ;  /* 0x00006b00ff0877ac */ /* 0x000ea20008000a00 */
[----:B------:R-:W-:Y:S02]  /*7000*/  HFMA2 R84, -RZ, RZ, 0, 5.9604644775390625e-08 ;  /* 0x00000001ff547431 */ /* 0x000fe400000001ff */
[----:B-1----:R-:W-:Y:S01]  /*7010*/  IMAD.MOV.U32 R0, RZ, RZ, 0x1 ;  /* 0x00000001ff007424 */ /* 0x002fe200078e00ff */
[----:B------:R-:W-:Y:S06]  /*7020*/  UISETP.NE.AND.EX UP0, UPT, UR61, URZ, UPT, UP0 ;  /* 0x000000ff3d00728c */ /* 0x000fec000bf05300 */
[----:B------:R-:W-:Y:S05]  /*7030*/  PLOP3.LUT P3, PT, PT, PT, UP0, 0x80, 0x8 ;  /* 0x000000000008781c */ /* 0x000fea0003f6f008 */
[----:B------:R-:W1:Y:S01]  /*7040*/  @UP0 LDCU.64 UR4, c[0x0][0xc88] ;  /* 0x00019100ff0407ac */ /* 0x000e620008000a00 */
[----:B------:R-:W-:Y:S07]  /*7050*/  @UP0 UIMAD UR6, UR36, UR6, URZ ;  /* 0x00000006240602a4 */ /* 0x000fee000f8e02ff */
[----:B------:R-:W-:Y:S01]  /*7060*/  @!P3 PRMT R84, R0, 0x7610, R84 ;  /* 0x000076100054b816 */ /* 0x000fe20000000054 */
[----:B-1----:R-:W-:Y:S06]  /*7070*/  @UP0 UIMAD.WIDE UR4, UR6, 0x4, UR4 ;  /* 0x00000004060408a5 */ /* 0x002fec000f8e0204 */
[----:B------:R-:W-:Y:S02]  /*7080*/  IMAD.U32 R2, RZ, RZ, UR4 ;  /* 0x00000004ff027e24 */ /* 0x000fe4000f8e00ff */
[----:B------:R-:W-:Y:S03]  /*7090*/  IMAD.U32 R3, RZ, RZ, UR5 ;  /* 0x00000005ff037e24 */ /* 0x000fe6000f8e00ff */
[----:B------:R-:W1:Y:S02]  /*70a0*/  @!UP0 LDCU UR4, c[0x0][0xc80] ;  /* 0x00019000ff0487ac */ /* 0x000e640008000800 */
[----:B--2--5:R2:W5:Y:S02]  /*70b0*/  @P3 LDG.E R41, desc[UR8][R2.64] ;  /* 0x0000000802293981 */ /* 0x024564000c1e1900 */
[----:B-12---:R-:W-:Y:S02]  /*70c0*/  @!P3 MOV R41, UR4 ;  /* 0x000000040029bc02 */ /* 0x006fe40008000f00 */
.L_x_112:
[----:B------:R-:W-:Y:S05]  /*70d0*/  @!P4 BRA `(.L_x_113) ;  /* 0x000000000024c947 */ /* 0x000fea0003800000 */
[----:B------:R-:W-:Y:S01]  /*70e0*/  ISETP.NE.U32.AND P3, PT, R76, RZ, PT ;  /* 0x000000ff4c00720c */ /* 0x000fe20003f65070 */
[----:B------:R-:W2:Y:S03]  /*70f0*/  LDCU.64 UR4, c[0x0][0x358] ;  /* 0x00006b00ff0477ac */ /* 0x000ea60008000a00 */
[----:B------:R-:W-:Y:S11]  /*7100*/  ISETP.NE.AND.EX P3, PT, R77, RZ, PT, P3 ;  /* 0x000000ff4d00720c */ /* 0x000ff60003f65330 */
[----:B------:R-:W-:Y:S02]  /*7110*/  @!UPT UIADD3 URZ, UPT, UPT, URZ, URZ, URZ ;  /* 0x000000fffffff290 */ /* 0x000fe4000fffe0ff */
[----:B------:R-:W3:Y:S01]  /*7120*/  @P3 LDC.64 R2, c[0x0][0xca8] ;  /* 0x00032a00ff023b82 */ /* 0x000ee20000000a00 */
[----:B-1----:R-:W-:Y:S04]  /*7130*/  @P3 IMAD R0, R78, UR36, RZ ;  /* 0x000000244e003c24 */ /* 0x002fe8000f8e02ff */
[----:B---3--:R-:W-:Y:S05]  /*7140*/  @P3 IMAD.WIDE R2, R0, 0x4, R2 ;  /* 0x0000000400023825 */ /* 0x008fea00078e0202 */
[----:B--2--5:R2:W5:Y:S02]  /*7150*/  @P3 LDG.E R38, desc[UR4][R2.64] ;  /* 0x0000000402263981 */ /* 0x024564000c1e1900 */
[----:B--2---:R-:W3:Y:S02]  /*7160*/  @!P3 LDC R38, c[0x0][0xca0] ;  /* 0x00032800ff26bb82 */ /* 0x004ee40000000800 */
.L_x_113:
[----:B-----5:R-:W-:Y:S01]  /*7170*/  FSETP.NEU.AND P3, PT, R41, RZ, PT ;  /* 0x000000ff2900720b */ /* 0x020fe20003f6d000 */
[----:B------:R-:W-:Y:S01]  /*7180*/  ULOP3.LUT UR4, UR54, 0x1, URZ, 0x3c, !UPT ;  /* 0x0000000136047892 */ /* 0x000fe2000f8e3cff */
[----:B------:R-:W-:Y:S01]  /*7190*/  SEL R4, RZ, 0xffffffff, P2 ;  /* 0xffffffffff047807 */ /* 0x000fe20001000000 */
[----:B------:R-:W-:Y:S01]  /*71a0*/  IMAD.U32 R108, RZ, RZ, UR46 ;  /* 0x0000002eff6c7e24 */ /* 0x000fe2000f8e00ff */
[----:B------:R-:W-:Y:S01]  /*71b0*/  @P1 LOP3.LUT P2, RZ, R84, 0xff, RZ, 0xc0, !PT ;  /* 0x000000ff54ff1812 */ /* 0x000fe2000784c0ff */
[----:B------:R-:W-:Y:S01]  /*71c0*/  IMAD.SHL.U32 R81, R93, 0x10, RZ ;  /* 0x000000105d517824 */ /* 0x000fe200078e00ff */
[----:B------:R-:W-:Y:S01]  /*71d0*/  @P1 SEL R3, RZ, 0xffffffff, P3 ;  /* 0xffffffffff031807 */ /* 0x000fe20001800000 */
[----:B------:R-:W-:Y:S01]  /*71e0*/  IMAD.U32 R109, RZ, RZ, UR4 ;  /* 0x00000004ff6d7e24 */ /* 0x000fe2000f8e00ff */
[----:B------:R-:W-:Y:S01]  /*71f0*/  LEA R89, R36, UR47, 0x3 ;  /* 0x0000002f24597c11 */ /* 0x000fe2000f8e18ff */
[----:B------:R-:W-:Y:S01]  /*7200*/  IMAD.SHL.U32 R108, R108, 0x2000, RZ ;  /* 0x000020006c6c7824 */ /* 0x000fe200078e00ff */
[----:B------:R-:W-:Y:S01]  /*7210*/  @P0 SEL R3, R4, R3, !P2 ;  /* 0x0000000304030207 */ /* 0x000fe20005000000 */
[----:B------:R-:W-:Y:S01]  /*7220*/  IMAD.SHL.U32 R80, R92, 0x10, RZ ;  /* 0x000000105c507824 */ /* 0x000fe200078e00ff */
[----:B------:R-:W-:Y:S01]  /*7230*/  SHF.L.U32 R2, R95, 0x1f, RZ ;  /* 0x0000001f5f027819 */ /* 0x000fe200000006ff */
[----:B------:R-:W-:Y:S01]  /*7240*/  IMAD.IADD R82, R97, 0x1, R108 ;  /* 0x0000000161527824 */ /* 0x000fe200078e026c */
[----:B------:R-:W-:Y:S01]  /*7250*/  @P1 LOP3.LUT R3, R3, 0x1, RZ, 0xc0, !PT ;  /* 0x0000000103031812 */ /* 0x000fe200078ec0ff */
[----:B------:R-:W-:Y:S01]  /*7260*/  BSSY B1, `(.L_x_114) ;  /* 0x0000039000017945 */ /* 0x000fe20003800000 */
[----:B------:R-:W-:Y:S01]  /*7270*/  PLOP3.LUT P2, PT, PT, PT, UP1, 0x80, 0x8 ;  /* 0x000000000008781c */ /* 0x000fe20003f4f018 */
[----:B------:R-:W-:Y:S01]  /*7280*/  IMAD.IADD R83, R82, 0x1, R81 ;  /* 0x0000000152537824 */ /* 0x000fe200078e0251 */
[----:B------:R-:W-:Y:S01]  /*7290*/  ISETP.NE.U32.OR P5, PT, R3, 0x1, !P1 ;  /* 0x000000010300780c */ /* 0x000fe20004fa5470 */
[----:B------:R-:W-:Y:S01]  /*72a0*/  IMAD.U32 R3, RZ, RZ, UR46 ;  /* 0x0000002eff037e24 */ /* 0x000fe2000f8e00ff */
[----:B------:R-:W-:Y:S01]  /*72b0*/  LOP3.LUT P4, R90, R84, 0xff, RZ, 0xc0, !PT ;  /* 0x000000ff545a7812 */ /* 0x000fe2000788c0ff */
[----:B------:R-:W-:Y:S01]  /*72c0*/  IMAD.MOV.U32 R103, RZ, RZ, 0x1 ;  /* 0x00000001ff677424 */ /* 0x000fe200078e00ff */
[----:B------:R-:W-:Y:S01]  /*72d0*/  P2R R102, PR, RZ, 0x20 ;  /* 0x00000020ff667803 */ /* 0x000fe20000000000 */
[----:B------:R-:W-:Y:S01]  /*72e0*/  IMAD R39, R36, 0x40, R37 ;  /* 0x0000004024277824 */ /* 0x000fe200078e0225 */
[----:B-1----:R-:W-:Y:S01]  /*72f0*/  LEA R0, R3, UR47, 0x3 ;  /* 0x0000002f03007c11 */ /* 0x002fe2000f8e18ff */
[----:B------:R-:W-:Y:S01]  /*7300*/  IMAD.U32 R110, RZ, RZ, UR46 ;  /* 0x0000002eff6e7e24 */ /* 0x000fe2000f8e00ff */
[----:B------:R-:W-:Y:S02]  /*7310*/  SEL R3, RZ, 0xffffffff, P3 ;  /* 0xffffffffff037807 */ /* 0x000fe40001800000 */
[----:B------:R-:W-:Y:S02]  /*7320*/  CS2R R74, SRZ ;  /* 0x00000000004a7805 */ /* 0x000fe4000001ff00 */
[----:B------:R-:W-:Y:S02]  /*7330*/  CS2R R72, SRZ ;  /* 0x0000000000487805 */ /* 0x000fe4000001ff00 */
[----:B------:R-:W-:Y:S02]  /*7340*/  CS2R R66, SRZ ;  /* 0x0000000000427805 */ /* 0x000fe4000001ff00 */
[----:B------:R-:W-:Y:S02]  /*7350*/  @P2 SEL R3, R4, R3, !P4 ;  /* 0x0000000304032207 */ /* 0x000fe40006000000 */
[----:B------:R-:W-:Y:S02]  /*7360*/  CS2R R64, SRZ ;  /* 0x0000000000407805 */ /* 0x000fe4000001ff00 */
[----:B------:R-:W-:Y:S02]  /*7370*/  @P5 SHF.L.U32 R5, R109, 0x1f, RZ ;  /* 0x0000001f6d055819 */ /* 0x000fe400000006ff */
[----:B------:R-:W-:Y:S02]  /*7380*/  CS2R R58, SRZ ;  /* 0x00000000003a7805 */ /* 0x000fe4000001ff00 */
[----:B------:R-:W-:Y:S02]  /*7390*/  LOP3.LUT R3, R3, 0x1, RZ, 0xc0, !PT ;  /* 0x0000000103037812 */ /* 0x000fe400078ec0ff */
[----:B------:R-:W-:Y:S01]  /*73a0*/  CS2R R56, SRZ ;  /* 0x0000000000387805 */ /* 0x000fe2000001ff00 */
[----:B------:R-:W1:Y:S01]  /*73b0*/  @P5 SYNCS.PHASECHK.TRANS64.TRYWAIT P1, [R0+URZ+0x90], R5 ;  /* 0x00009005000055a7 */ /* 0x000e6200080211ff */
[----:B------:R-:W-:Y:S02]  /*73c0*/  CS2R R50, SRZ ;  /* 0x0000000000327805 */ /* 0x000fe4000001ff00 */
[----:B------:R-:W-:Y:S02]  /*73d0*/  ISETP.NE.U32.AND P2, PT, R3, 0x1, PT ;  /* 0x000000010300780c */ /* 0x000fe40003f45070 */
[----:B------:R-:W-:Y:S01]  /*73e0*/  CS2R R48, SRZ ;  /* 0x0000000000307805 */ /* 0x000fe2000001ff00 */
[----:B------:R-:W-:Y:S01]  /*73f0*/  IMAD.IADD R47, R82, 0x1, R80 ;  /* 0x00000001522f7824 */ /* 0x000fe200078e0250 */
[----:B------:R-:W-:Y:S01]  /*7400*/  P2R R111, PR, RZ, 0x4 ;  /* 0x00000004ff6f7803 */ /* 0x000fe20000000000 */
[----:B------:R-:W-:Y:S01]  /*7410*/  IMAD.IADD R46, R96, 0x1, R83 ;  /* 0x00000001602e7824 */ /* 0x000fe200078e0253 */
[----:B------:R2:W4:Y:S01]  /*7420*/  SYNCS.PHASECHK.TRANS64.TRYWAIT P0, [R89+URZ+0xf0], R2 ;  /* 0x0000f002590075a7 */ /* 0x00052200080011ff */
[----:B-1----:R-:W-:Y:S01]  /*7430*/  @P5 SEL R103, RZ, 0x1, !P1 ;  /* 0x00000001ff675807 */ /* 0x002fe20004800000 */
[----:B--2---:R-:W-:Y:S06]  /*7440*/  @!P5 BRA `(.L_x_115) ;  /* 0x000000000068d947 */ /* 0x004fec0003800000 */
[----:B------:R-:W-:Y:S01]  /*7450*/  ISETP.NE.AND P1, PT, R103, RZ, PT ;  /* 0x000000ff6700720c */ /* 0x000fe20003f25270 */
[----:B------:R-:W-:Y:S01]  /*7460*/  BSSY B0, `(.L_x_116) ;  /* 0x000000d000007945 */ /* 0x000fe20003800000 */
[----:B------:R-:W-:Y:S02]  /*7470*/  CS2R R50, SRZ ;  /* 0x0000000000327805 */ /* 0x000fe4000001ff00 */
[----:B------:R-:W-:Y:S02]  /*7480*/  CS2R R48, SRZ ;  /* 0x0000000000307805 */ /* 0x000fe4000001ff00 */
[----:B------:R-:W-:Y:S02]  /*7490*/  CS2R R58, SRZ ;  /* 0x00000000003a7805 */ /* 0x000fe4000001ff00 */
[----:B------:R-:W-:Y:S02]  /*74a0*/  CS2R R56, SRZ ;  /* 0x0000000000387805 */ /* 0x000fe4000001ff00 */
[----:B------:R-:W-:Y:S02]  /*74b0*/  CS2R R66, SRZ ;  /* 0x0000000000427805 */ /* 0x000fe4000001ff00 */
[----:B------:R-:W-:Y:S02]  /*74c0*/  CS2R R64, SRZ ;  /* 0x0000000000407805 */ /* 0x000fe4000001ff00 */
[----:B------:R-:W-:Y:S02]  /*74d0*/  CS2R R74, SRZ ;  /* 0x00000000004a7805 */ /* 0x000fe4000001ff00 */
[----:B------:R-:W-:Y:S01]  /*74e0*/  CS2R R72, SRZ ;  /* 0x0000000000487805 */ /* 0x000fe2000001ff00 */
[----:B------:R-:W-:Y:S06]  /*74f0*/  @P1 BRA `(.L_x_117) ;  /* 0x00000000000c1947 */ /* 0x000fec0003800000 */
[----:B------:R-:W-:Y:S04]  /*7500*/  SHF.L.U32 R3, R109, 0x1f, RZ ;  /* 0x0000001f6d037819 */ /* 0x000fe800000006ff */
[----:B------:R-:W1:Y:S02]  /*7510*/  SYNCS.PHASECHK.TRANS64.TRYWAIT P1, [R0+URZ+0x90], R3 ;  /* 0x00009003000075a7 */ /* 0x000e6400080211ff */
[----:B-1----:R-:W-:Y:S05]  /*7520*/  @!P1 BRA `(.L_x_118) ;  /* 0x0000002800009947 */ /* 0x002fea0003800000 */
.L_x_117:
[----:B------:R-:W-:Y:S05]  /*7530*/  BSYNC B0 ;  /* 0x0000000000007941 */ /* 0x000fea0003800000 */
.L_x_116:
[----:B------:R-:W-:Y:S01]  /*7540*/  ISETP.NE.AND P1, PT, R111, RZ, PT ;  /* 0x000000ff6f00720c */ /* 0x000fe20003f25270 */
[----:B------:R-:W-:Y:S04]  /*7550*/  UIADD3 UR4, UPT, UPT, UR46, 0x1, URZ ;  /* 0x000000012e047890 */ /* 0x000fe8000fffe0ff */
[----:B------:R-:W-:Y:S04]  /*7560*/  UISETP.NE.AND UP0, UPT, UR4, 0x3, UPT ;  /* 0x000000030400788c */ /* 0x000fe8000bf05270 */
[----:B------:R-:W-:Y:S02]  /*7570*/  USEL UR5, URZ, 0x1, UP0 ;  /* 0x00000001ff057887 */ /* 0x000fe40008000000 */
[----:B------:R-:W-:Y:S02]  /*7580*/  USEL UR4, UR4, URZ, UP0 ;  /* 0x000000ff04047287 */ /* 0x000fe40008000000 */
[----:B------:R2:W1:Y:S02]  /*7590*/  @P1 LDS.128 R48, [R82] ;  /* 0x0000000052301984 */ /* 0x0004640000000c00 */
[----:B------:R-:W-:Y:S02]  /*75a0*/  LOP3.LUT R109, R109, UR5, RZ, 0x3c, !PT ;  /* 0x000000056d6d7c12 */ /* 0x000fe4000f8e3cff */
[----:B------:R2:W1:Y:S01]  /*75b0*/  @P1 LDS.128 R56, [R83+0x10] ;  /* 0x0000100053381984 */ /* 0x0004620000000c00 */
[----:B------:R-:W-:Y:S03]  /*75c0*/  IMAD.U32 R110, RZ, RZ, UR4 ;  /* 0x00000004ff6e7e24 */ /* 0x000fe6000f8e00ff */
[----:B------:R2:W1:Y:S04]  /*75d0*/  @P1 LDS.128 R64, [R47+0x20] ;  /* 0x000020002f401984 */ /* 0x0004680000000c00 */
[----:B------:R2:W1:Y:S02]  /*75e0*/  @P1 LDS.128 R72, [R46+0x10] ;  /* 0x000010002e481984 */ /* 0x0004640000000c00 */
.L_x_115:
[----:B------:R-:W-:Y:S05]  /*75f0*/  BSYNC B1 ;  /* 0x0000000000017941 */ /* 0x000fea0003800000 */
.L_x_114:
[----:B-1----:R-:W-:Y:S04]  /*7600*/  SHF.R.U32.HI R0, RZ, 0x15, R39 ;  /* 0x00000015ff007819 */ /* 0x002fe80000011627 */
[----:B------:R-:W-:Y:S01]  /*7610*/  LOP3.LUT P1, RZ, R0, 0x3, R85, 0x48, !PT ;  /* 0x0000000300ff7812 */ /* 0x000fe20007824855 */
[----:B------:R-:W-:Y:S01]  /*7620*/  @!UPT UIADD3 URZ, UPT, UPT, URZ, URZ, URZ ;  /* 0x000000fffffff290 */ /* 0x000fe2000fffe0ff */
[----:B----4-:R-:W-:Y:S11]  /*7630*/  @P0 BRA `(.L_x_119) ;  /* 0x0000000000080947 */ /* 0x010ff60003800000 */
[----:B------:R-:W1:Y:S02]  /*7640*/  SYNCS.PHASECHK.TRANS64.TRYWAIT P0, [R89+URZ+0xf0], R2 ;  /* 0x0000f002590075a7 */ /* 0x000e6400080011ff */
[----:B-1----:R-:W-:Y:S05]  /*7650*/  @!P0 BRA `(.L_x_120) ;  /* 0x0000002400c88947 */ /* 0x002fea0003800000 */
.L_x_119:
[----:B------:R-:W-:Y:S05]  /*7660*/  @!P1 BRA `(.L_x_121) ;  /* 0x0000000000409947 */ /* 0x000fea0003800000 */
[----:B------:R-:W4:Y:S01]  /*7670*/  LDCU.64 UR8, c[0x4][0x70] ;  /* 0x01000e00ff0877ac */ /* 0x000f220008000a00 */
[----:B------:R-:W-:Y:S01]  /*7680*/  MOV R3, 0x0 ;  /* 0x0000000000037802 */ /* 0x000fe20000000f00 */
[----:B------:R-:W-:Y:S02]  /*7690*/  HFMA2 R12, -RZ, RZ, 0, 5.9604644775390625e-08 ;  /* 0x00000001ff0c7431 */ /* 0x000fe400000001ff */
[----:B------:R-:W-:Y:S02]  /*76a0*/  IMAD.MOV.U32 R8, RZ, RZ, 0x192 ;  /* 0x00000192ff087424 */ /* 0x000fe400078e00ff */
[----:B------:R-:W-:Y:S01]  /*76b0*/  IMAD.MOV.U32 R13, RZ, RZ, RZ ;  /* 0x000000ffff0d7224 */ /* 0x000fe200078e00ff */
[----:B------:R-:W5:Y:S01]  /*76c0*/  LDCU.64 UR6, c[0x4][0x78] ;  /* 0x01000f00ff0677ac */ /* 0x000f620008000a00 */
[----:B-1----:R-:W1:Y:S01]  /*76d0*/  LDC.64 R2, c[0x4][R3] ;  /* 0x0100000003027b82 */ /* 0x002e620000000a00 */
[----:B------:R-:W2:Y:S01]  /*76e0*/  LDCU.64 UR4, c[0x4][0x10] ;  /* 0x01000200ff0477ac */ /* 0x000ea20008000a00 */
[----:B----4-:R-:W-:Y:S01]  /*76f0*/  MOV R5, UR9 ;  /* 0x0000000900057c02 */ /* 0x010fe20008000f00 */
[----:B------:R-:W-:Y:S01]  /*7700*/  IMAD.U32 R4, RZ, RZ, UR8 ;  /* 0x00000008ff047e24 */ /* 0x000fe2000f8e00ff */
[----:B-----5:R-:W-:Y:S01]  /*7710*/  MOV R7, UR7 ;  /* 0x0000000700077c02 */ /* 0x020fe20008000f00 */
[----:B------:R-:W-:Y:S01]  /*7720*/  IMAD.U32 R6, RZ, RZ, UR6 ;  /* 0x00000006ff067e24 */ /* 0x000fe2000f8e00ff */
[----:B--2---:R-:W-:Y:S01]  /*7730*/  MOV R11, UR5 ;  /* 0x00000005000b7c02 */ /* 0x004fe20008000f00 */
[----:B------:R-:W-:Y:S02]  /*7740*/  IMAD.U32 R10, RZ, RZ, UR4 ;  /* 0x00000004ff0a7e24 */ /* 0x000fe4000f8e00ff */
[----:B------:R-:W-:Y:S07]  /*7750*/  LEPC R20, `(.L_x_121) ;  /* 0x000000001014794e */ /* 0x000fee0000000000 */
[----:B-1-3--:R-:W-:Y:S05]  /*7760*/  CALL.ABS.NOINC R2 ;  /* 0x0000000002007343 */ /* 0x00afea0003c00000 */
.L_x_121:
[C---:B------:R-:W-:Y:S01]  /*7770*/  SHF.L.U32 R40, R48.reuse, 0x10, RZ ;  /* 0x0000001030287819 */ /* 0x040fe200000006ff */
[----:B------:R-:W-:Y:S05]  /*7780*/  WARPSYNC.ALL ;  /* 0x0000000000007948 */ /* 0x000fea0003800000 */
[----:B------:R-:W-:Y:S01]  /*7790*/  R2UR UR4, R39 ;  /* 0x00000000270472ca */ /* 0x000fe200000e0000 */
[----:B------:R-:W-:Y:S01]  /*77a0*/  BSSY.RECONVERGENT B0, `(.L_x_122) ;  /* 0x0000087000007945 */ /* 0x000fe20003800200 */
[----:B------:R-:W-:Y:S02]  /*77b0*/  LOP3.LUT R43, R48, 0xffff0000, RZ, 0xc0, !PT ;  /* 0xffff0000302b7812 */ /* 0x000fe400078ec0ff */
[----:B------:R-:W-:Y:S02]  /*77c0*/  SHF.L.U32 R42, R49, 0x10, RZ ;  /* 0x00000010312a7819 */ /* 0x000fe400000006ff */
[----:B------:R-:W-:Y:S02]  /*77d0*/  SHF.L.U32 R45, R51, 0x10, RZ ;  /* 0x00000010332d7819 */ /* 0x000fe400000006ff */
[----:B------:R-:W-:Y:S02]  /*77e0*/  LOP3.LUT R44, R75, 0xffff0000, RZ, 0xc0, !PT ;  /* 0xffff00004b2c7812 */ /* 0x000fe400078ec0ff */
[----:B------:R-:W-:Y:S03]  /*77f0*/  ISETP.NE.AND P0, PT, R98, RZ, PT ;  /* 0x000000ff6200720c */ /* 0x000fe60003f05270 */
[----:B------:R-:W3:Y:S02]  /*7800*/  LDTM.x32 R4, tmem[UR4] ;  /* 0x00000004000479ee */ /* 0x000ee400082c0000 */
[C---:B---3--:R-:W-:Y:S01]  /*7810*/  FMUL R0, R38.reuse, R4 ;  /* 0x0000000426007220 */ /* 0x048fe20000400000 */
[C---:B-1----:R-:W-:Y:S01]  /*7820*/  FMUL R2, R38.reuse, R5 ;  /* 0x0000000526027220 */ /* 0x042fe20000400000 */
[C---:B------:R-:W-:Y:S01]  /*7830*/  FMUL R3, R38.reuse, R6 ;  /* 0x0000000626037220 */ /* 0x040fe20000400000 */
[----:B------:R-:W-:Y:S01]  /*7840*/  FMUL R7, R38, R7 ;  /* 0x0000000726077220 */ /* 0x000fe20000400000 */
[----:B------:R-:W-:Y:S01]  /*7850*/  FFMA R0, R41, R40, R0 ;  /* 0x0000002829007223 */ /* 0x000fe20000000000 */
[----:B------:R-:W-:Y:S01]  /*7860*/  LOP3.LUT R40, R49, 0xffff0000, RZ, 0xc0, !PT ;  /* 0xffff000031287812 */ /* 0x000fe200078ec0ff */
[C---:B------:R-:W-:Y:S01]  /*7870*/  FFMA R2, R41.reuse, R43, R2 ;  /* 0x0000002b29027223 */ /* 0x040fe20000000002 */
[C---:B------:R-:W-:Y:S01]  /*7880*/  SHF.L.U32 R43, R50.reuse, 0x10, RZ ;  /* 0x00000010322b7819 */ /* 0x040fe200000006ff */
[C---:B------:R-:W-:Y:S01]  /*7890*/  FFMA R3, R41.reuse, R42, R3 ;  /* 0x0000002a29037223 */ /* 0x040fe20000000003 */
[----:B------:R-:W-:Y:S01]  /*78a0*/  LOP3.LUT R42, R50, 0xffff0000, RZ, 0xc0, !PT ;  /* 0xffff0000322a7812 */ /* 0x000fe200078ec0ff */
[----:B------:R-:W-:Y:S01]  /*78b0*/  FMUL R4, R38, R8 ;  /* 0x0000000826047220 */ /* 0x000fe20000400000 */
[----:B------:R-:W-:Y:S01]  /*78c0*/  F2FP.BF16.F32.PACK_AB R52, R2, R0 ;  /* 0x000000000234723e */ /* 0x000fe200000010ff */
[----:B------:R-:W-:Y:S01]  /*78d0*/  FFMA R7, R41, R40, R7 ;  /* 0x0000002829077223 */ /* 0x000fe20000000007 */
[----:B------:R-:W-:Y:S01]  /*78e0*/  LOP3.LUT R40, R51, 0xffff0000, RZ, 0xc0, !PT ;  /* 0xffff000033287812 */ /* 0x000fe200078ec0ff */
[C---:B------:R-:W-:Y:S01]  /*78f0*/  FMUL R5, R38.reuse, R9 ;  /* 0x0000000926057220 */ /* 0x040fe20000400000 */
[C---:B------:R-:W-:Y:S01]  /*7900*/  FMUL R6, R38.reuse, R10 ;  /* 0x0000000a26067220 */ /* 0x040fe20000400000 */
[----:B------:R-:W-:Y:S01]  /*7910*/  FMUL R11, R38, R11 ;  /* 0x0000000b260b7220 */ /* 0x000fe20000400000 */
[----:B------:R-:W-:Y:S01]  /*7920*/  F2FP.BF16.F32.PACK_AB R53, R7, R3 ;  /* 0x000000030735723e */ /* 0x000fe200000010ff */
[C---:B------:R-:W-:Y:S01]  /*7930*/  FFMA R4, R41.reuse, R43, R4 ;  /* 0x0000002b29047223 */ /* 0x040fe20000000004 */
[C---:B------:R-:W-:Y:S01]  /*7940*/  SHF.L.U32 R43, R56.reuse, 0x10, RZ ;  /* 0x00000010382b7819 */ /* 0x040fe200000006ff */
[----:B------:R-:W-:Y:S01]  /*7950*/  FFMA R5, R41, R42, R5 ;  /* 0x0000002a29057223 */ /* 0x000fe20000000005 */
[----:B------:R-:W-:Y:S01]  /*7960*/  LOP3.LUT R42, R57, 0xffff0000, RZ, 0xc0, !PT ;  /* 0xffff0000392a7812 */ /* 0x000fe200078ec0ff */
[----:B------:R-:W-:Y:S01]  /*7970*/  FFMA R6, R41, R45, R6 ;  /* 0x0000002d29067223 */ /* 0x000fe20000000006 */
[----:B------:R-:W-:Y:S01]  /*7980*/  SHF.L.U32 R45, R57, 0x10, RZ ;  /* 0x00000010392d7819 */ /* 0x000fe200000006ff */
[----:B------:R-:W-:Y:S01]  /*7990*/  FFMA R11, R41, R40, R11 ;  /* 0x00000028290b7223 */ /* 0x000fe2000000000b */
[----:B------:R-:W-:Y:S01]  /*79a0*/  LOP3.LUT R40, R56, 0xffff0000, RZ, 0xc0, !PT ;  /* 0xffff000038287812 */ /* 0x000fe200078ec0ff */
[C---:B------:R-:W-:Y:S01]  /*79b0*/  FMUL R8, R38.reuse, R12 ;  /* 0x0000000c26087220 */ /* 0x040fe20000400000 */
[----:B------:R-:W-:Y:S01]  /*79c0*/  F2FP.BF16.F32.PACK_AB R54, R5, R4 ;  /* 0x000000040536723e */ /* 0x000fe200000010ff */
[C---:B------:R-:W-:Y:S01]  /*79d0*/  FMUL R9, R38.reuse, R13 ;  /* 0x0000000d26097220 */ /* 0x040fe20000400000 */
[----:B------:R-:W-:Y:S01]  /*79e0*/  F2FP.BF16.F32.PACK_AB R55, R11, R6 ;  /* 0x000000060b37723e */ /* 0x000fe200000010ff */
[C---:B------:R-:W-:Y:S01]  /*79f0*/  FMUL R10, R38.reuse, R14 ;  /* 0x0000000e260a7220 */ /* 0x040fe20000400000 */
[----:B------:R-:W-:Y:S01]  /*7a00*/  FMUL R15, R38, R15 ;  /* 0x0000000f260f7220 */ /* 0x000fe20000400000 */
[----:B------:R-:W-:Y:S01]  /*7a10*/  FFMA R8, R41, R43, R8 ;  /* 0x0000002b29087223 */ /* 0x000fe20000000008 */
[----:B------:R-:W-:Y:S01]  /*7a20*/  SHF.L.U32 R43, R59, 0x10, RZ ;  /* 0x000000103b2b7819 */ /* 0x000fe200000006ff */
[C---:B------:R-:W-:Y:S01]  /*7a30*/  FFMA R9, R41.reuse, R40, R9 ;  /* 0x0000002829097223 */ /* 0x040fe20000000009 */
[C---:B------:R-:W-:Y:S01]  /*7a40*/  SHF.L.U32 R40, R58.reuse, 0x10, RZ ;  /* 0x000000103a287819 */ /* 0x040fe200000006ff */
        /* <DEDUP_REMOVED lines=8> */
[----:B------:R-:W-:Y:S01]  /*7ad0*/  FMUL R14, R38, R18 ;  /* 0x00000012260e7220 */ /* 0x000fe20000400000 */
[----:B------:R-:W-:Y:S01]  /*7ae0*/  FFMA R12, R41, R40, R12 ;  /* 0x00000028290c7223 */ /* 0x000fe2000000000c */
[----:B------:R-:W-:Y:S01]  /*7af0*/  LOP3.LUT R40, R59, 0xffff0000, RZ, 0xc0, !PT ;  /* 0xffff00003b287812 */ /* 0x000fe200078ec0ff */
[C---:B------:R-:W-:Y:S01]  /*7b00*/  FFMA R13, R41.reuse, R42, R13 ;  /* 0x0000002a290d7223 */ /* 0x040fe2000000000d */
[----:B------:R-:W-:Y:S01]  /*7b10*/  LOP3.LUT R42, R64, 0xffff0000, RZ, 0xc0, !PT ;  /* 0xffff0000402a7812 */ /* 0x000fe200078ec0ff */
[----:B------:R-:W-:Y:S01]  /*7b20*/  FMUL R19, R38, R19 ;  /* 0x0000001326137220 */ /* 0x000fe20000400000 */
[----:B------:R-:W-:Y:S01]  /*7b30*/  FFMA R14, R41, R43, R14 ;  /* 0x0000002b290e7223 */ /* 0x000fe2000000000e */
[----:B------:R-:W-:Y:S01]  /*7b40*/  SHF.L.U32 R43, R64, 0x10, RZ ;  /* 0x00000010402b7819 */ /* 0x000fe200000006ff */
[----:B------:R1:W-:Y:S01]  /*7b50*/  STS.128 [R82], R52 ;  /* 0x0000003452007388 */ /* 0x0003e20000000c00 */
[----:B------:R-:W-:Y:S01]  /*7b60*/  F2FP.BF16.F32.PACK_AB R62, R13, R12 ;  /* 0x0000000c0d3e723e */ /* 0x000fe200000010ff */
[C---:B------:R-:W-:Y:S01]  /*7b70*/  FMUL R16, R38.reuse, R20 ;  /* 0x0000001426107220 */ /* 0x040fe20000400000 */
        /* <DEDUP_REMOVED lines=8> */
[C---:B------:R-:W-:Y:S01]  /*7c00*/  FFMA R17, R41.reuse, R42, R17 ;  /* 0x0000002a29117223 */ /* 0x040fe20000000011 */
[----:B------:R-:W-:Y:S01]  /*7c10*/  FFMA R18, R41, R45, R18 ;  /* 0x0000002d29127223 */ /* 0x000fe20000000012 */
[----:B------:R1:W-:Y:S01]  /*7c20*/  STS.128 [R83+0x10], R60 ;  /* 0x0000103c53007388 */ /* 0x0003e20000000c00 */
[----:B------:R-:W-:Y:S01]  /*7c30*/  SHF.L.U32 R45, R67, 0x10, RZ ;  /* 0x00000010432d7819 */ /* 0x000fe200000006ff */
[----:B------:R-:W-:Y:S01]  /*7c40*/  FFMA R23, R41, R40, R23 ;  /* 0x0000002829177223 */ /* 0x000fe20000000017 */
[----:B------:R-:W-:Y:S01]  /*7c50*/  LOP3.LUT R40, R66, 0xffff0000, RZ, 0xc0, !PT ;  /* 0xffff000042287812 */ /* 0x000fe200078ec0ff */
[C---:B------:R-:W-:Y:S01]  /*7c60*/  FMUL R20, R38.reuse, R24 ;  /* 0x0000001826147220 */ /* 0x040fe20000400000 */
[----:B------:R-:W-:Y:S01]  /*7c70*/  LOP3.LUT R42, R67, 0xffff0000, RZ, 0xc0, !PT ;  /* 0xffff0000432a7812 */ /* 0x000fe200078ec0ff */
[C---:B------:R-:W-:Y:S01]  /*7c80*/  FMUL R21, R38.reuse, R25 ;  /* 0x0000001926157220 */ /* 0x040fe20000400000 */
[----:B------:R-:W-:Y:S01]  /*7c90*/  F2FP.BF16.F32.PACK_AB R68, R17, R16 ;  /* 0x000000101144723e */ /* 0x000fe200000010ff */
[C---:B------:R-:W-:Y:S01]  /*7ca0*/  FMUL R22, R38.reuse, R26 ;  /* 0x0000001a26167220 */ /* 0x040fe20000400000 */
[----:B------:R-:W-:Y:S01]  /*7cb0*/  FMUL R27, R38, R27 ;  /* 0x0000001b261b7220 */ /* 0x000fe20000400000 */
[C---:B------:R-:W-:Y:S01]  /*7cc0*/  FFMA R20, R41.reuse, R43, R20 ;  /* 0x0000002b29147223 */ /* 0x040fe20000000014 */
[C---:B------:R-:W-:Y:S01]  /*7cd0*/  FFMA R21, R41.reuse, R40, R21 ;  /* 0x0000002829157223 */ /* 0x040fe20000000015 */
[C---:B------:R-:W-:Y:S01]  /*7ce0*/  FFMA R22, R41.reuse, R45, R22 ;  /* 0x0000002d29167223 */ /* 0x040fe20000000016 */
[----:B------:R-:W-:Y:S01]  /*7cf0*/  FFMA R27, R41, R42, R27 ;  /* 0x0000002a291b7223 */ /* 0x000fe2000000001b */
[----:B------:R-:W-:Y:S01]  /*7d00*/  SHF.L.U32 R40, R72, 0x10, RZ ;  /* 0x0000001048287819 */ /* 0x000fe200000006ff */
[----:B------:R-:W-:Y:S01]  /*7d10*/  FMUL R24, R38, R28 ;  /* 0x0000001c26187220 */ /* 0x000fe20000400000 */
[----:B------:R-:W-:Y:S01]  /*7d20*/  LOP3.LUT R42, R72, 0xffff0000, RZ, 0xc0, !PT ;  /* 0xffff0000482a7812 */ /* 0x000fe200078ec0ff */
[C---:B------:R-:W-:Y:S01]  /*7d30*/  FMUL R25, R38.reuse, R29 ;  /* 0x0000001d26197220 */ /* 0x040fe20000400000 */
[----:B------:R-:W-:Y:S01]  /*7d40*/  SHF.L.U32 R43, R73, 0x10, RZ ;  /* 0x00000010492b7819 */ /* 0x000fe200000006ff */
[C---:B------:R-:W-:Y:S01]  /*7d50*/  FMUL R26, R38.reuse, R30 ;  /* 0x0000001e261a7220 */ /* 0x040fe20000400000 */
[C---:B------:R-:W-:Y:S01]  /*7d60*/  FFMA R24, R41.reuse, R40, R24 ;  /* 0x0000002829187223 */ /* 0x040fe20000000018 */
[----:B------:R-:W-:Y:S01]  /*7d70*/  FFMA R25, R41, R42, R25 ;  /* 0x0000002a29197223 */ /* 0x000fe20000000019 */
[----:B------:R-:W-:Y:S01]  /*7d80*/  LOP3.LUT R40, R73, 0xffff0000, RZ, 0xc0, !PT ;  /* 0xffff000049287812 */ /* 0x000fe200078ec0ff */
[----:B------:R-:W-:Y:S01]  /*7d90*/  FFMA R26, R41, R43, R26 ;  /* 0x0000002b291a7223 */ /* 0x000fe2000000001a */
[----:B------:R-:W-:Y:S01]  /*7da0*/  FMUL R31, R38, R31 ;  /* 0x0000001f261f7220 */ /* 0x000fe20000400000 */
[----:B------:R-:W-:Y:S01]  /*7db0*/  SHF.L.U32 R43, R74, 0x10, RZ ;  /* 0x000000104a2b7819 */ /* 0x000fe200000006ff */
[----:B------:R-:W-:Y:S01]  /*7dc0*/  FMUL R28, R38, R32 ;  /* 0x00000020261c7220 */ /* 0x000fe20000400000 */
[----:B------:R-:W-:Y:S01]  /*7dd0*/  LOP3.LUT R42, R74, 0xffff0000, RZ, 0xc0, !PT ;  /* 0xffff00004a2a7812 */ /* 0x000fe200078ec0ff */
[C---:B------:R-:W-:Y:S01]  /*7de0*/  FMUL R29, R38.reuse, R33 ;  /* 0x00000021261d7220 */ /* 0x040fe20000400000 */
[----:B------:R-:W-:Y:S01]  /*7df0*/  SHF.L.U32 R45, R75, 0x10, RZ ;  /* 0x000000104b2d7819 */ /* 0x000fe200000006ff */
[C---:B------:R-:W-:Y:S01]  /*7e00*/  FMUL R30, R38.reuse, R34 ;  /* 0x00000022261e7220 */ /* 0x040fe20000400000 */
[----:B------:R-:W-:Y:S01]  /*7e10*/  FFMA R31, R41, R40, R31 ;  /* 0x00000028291f7223 */ /* 0x000fe2000000001f */
[----:B------:R-:W-:Y:S01]  /*7e20*/  FMUL R35, R38, R35 ;  /* 0x0000002326237220 */ /* 0x000fe20000400000 */
[----:B------:R-:W-:Y:S01]  /*7e30*/  F2FP.BF16.F32.PACK_AB R69, R23, R18 ;  /* 0x000000121745723e */ /* 0x000fe200000010ff */
[----:B------:R-:W-:Y:S01]  /*7e40*/  FFMA R28, R41, R43, R28 ;  /* 0x0000002b291c7223 */ /* 0x000fe2000000001c */
[----:B------:R-:W-:Y:S01]  /*7e50*/  F2FP.BF16.F32.PACK_AB R70, R21, R20 ;  /* 0x000000141546723e */ /* 0x000fe200000010ff */
[----:B------:R-:W-:Y:S01]  /*7e60*/  FFMA R29, R41, R42, R29 ;  /* 0x0000002a291d7223 */ /* 0x000fe2000000001d */
[----:B------:R-:W-:Y:S01]  /*7e70*/  F2FP.BF16.F32.PACK_AB R71, R27, R22 ;  /* 0x000000161b47723e */ /* 0x000fe200000010ff */
[C---:B------:R-:W-:Y:S01]  /*7e80*/  FFMA R30, R41.reuse, R45, R30 ;  /* 0x0000002d291e7223 */ /* 0x040fe2000000001e */
[----:B------:R-:W-:Y:S01]  /*7e90*/  FFMA R35, R41, R44, R35 ;  /* 0x0000002c29237223 */ /* 0x000fe20000000023 */
[----:B------:R-:W-:Y:S02]  /*7ea0*/  F2FP.BF16.F32.PACK_AB R104, R25, R24 ;  /* 0x000000181968723e */ /* 0x000fe400000010ff */
[----:B------:R1:W-:Y:S01]  /*7eb0*/  STS.128 [R47+0x20], R68 ;  /* 0x000020442f007388 */ /* 0x0003e20000000c00 */
[----:B------:R-:W-:Y:S02]  /*7ec0*/  F2FP.BF16.F32.PACK_AB R105, R31, R26 ;  /* 0x0000001a1f69723e */ /* 0x000fe400000010ff */
[----:B------:R-:W-:Y:S02]  /*7ed0*/  F2FP.BF16.F32.PACK_AB R106, R29, R28 ;  /* 0x0000001c1d6a723e */ /* 0x000fe400000010ff */
[----:B------:R-:W-:Y:S05]  /*7ee0*/  F2FP.BF16.F32.PACK_AB R107, R35, R30 ;  /* 0x0000001e236b723e */ /* 0x000fea00000010ff */
[----:B------:R1:W-:Y:S01]  /*7ef0*/  STS.128 [R46+0x10], R104 ;  /* 0x000010682e007388 */ /* 0x0003e20000000c00 */
[----:B------:R-:W-:Y:S01]  /*7f00*/  @!PT LDS RZ, [RZ] ;  /* 0x00000000fffff984 */ /* 0x000fe20000000800 */
[----:B------:R-:W-:Y:S01]  /*7f10*/  @!PT LDS RZ, [RZ] ;  /* 0x00000000fffff984 */ /* 0x000fe20000000800 */
[----:B------:R-:W-:Y:S01]  /*7f20*/  @!PT LDS RZ, [RZ] ;  /* 0x00000000fffff984 */ /* 0x000fe20000000800 */
[----:B------:R-:W-:Y:S01]  /*7f30*/  @!PT LDS RZ, [RZ] ;  /* 0x00000000fffff984 */ /* 0x000fe20000000800 */
[----:B------:R3:W-:Y:S07]  /*7f40*/  MEMBAR.ALL.CTA ;  /* 0x0000000000007992 */ /* 0x0007ee0000008000 */
[----:B---3--:R-:W3:Y:S02]  /*7f50*/  FENCE.VIEW.ASYNC.S ;  /* 0x00000000000073c6 */ /* 0x008ee40000000000 */
[----:B---3--:R-:W-:Y:S06]  /*7f60*/  BAR.SYNC.DEFER_BLOCKING 0x1, 0x80 ;  /* 0x0042000000007b1d */ /* 0x008fec0000010000 */
[----:B------:R-:W-:Y:S05]  /*7f70*/  @P0 BRA `(.L_x_123) ;  /* 0x0000000000240947 */ /* 0x000fea0003800000 */
[----:B------:R-:W3:Y:S01]  /*7f80*/  LDCU.64 UR6, c[0x0][0x348] ;  /* 0x00006900ff0677ac */ /* 0x000ee20008000a00 */
[----:B------:R-:W-:Y:S01]  /*7f90*/  R2UR UR5, R108 ;  /* 0x000000006c0572ca */ /* 0x000fe200000e0000 */
[----:B------:R-:W-:Y:S11]  /*7fa0*/  UMOV UR51, UR36 ;  /* 0x0000002400337c82 */ /* 0x000ff60008000000 */
[----:B------:R-:W-:Y:S01]  /*7fb0*/  @!UPT UIADD3 URZ, UPT, UPT, URZ, URZ, URZ ;  /* 0x000000fffffff290 */ /* 0x000fe2000fffe0ff */
[----:B------:R-:W-:Y:S02]  /*7fc0*/  UIADD3 UR48, UPT, UPT, UR47, 0x200, UR5 ;  /* 0x000002002f307890 */ /* 0x000fe4000fffe005 */
[----:B---3--:R-:W-:Y:S04]  /*7fd0*/  UIADD3 UR4, UP0, UPT, UR6, 0xa80, URZ ;  /* 0x00000a8006047890 */ /* 0x008fe8000ff1e0ff */
[----:B------:R-:W-:Y:S09]  /*7fe0*/  UIADD3.X UR5, UPT, UPT, URZ, UR7, URZ, UP0, !UPT ;  /* 0x00000007ff057290 */ /* 0x000ff200087fe4ff */
[----:B------:R3:W-:Y:S02]  /*7ff0*/  UTMASTG.3D [UR48], [UR4] ;  /* 0x00000030040073b5 */ /* 0x0007e40008010000 */
[----:B---3--:R0:W-:Y:S02]  /*8000*/  UTMACMDFLUSH ;  /* 0x00000000000079b7 */ /* 0x0081e40000000000 */
.L_x_123:
[----:B------:R-:W-:Y:S05]  /*8010*/  BSYNC.RECONVERGENT B0 ;  /* 0x0000000000007941 */ /* 0x000fea0003800200 */
.L_x_122:
[----:B------:R-:W-:Y:S01]  /*8020*/  UIADD3 UR43, UPT, UPT, UR46, 0x1, URZ ;  /* 0x000000012e2b7890 */ /* 0x000fe2000fffe0ff */
[----:B------:R-:W-:Y:S03]  /*8030*/  BSSY.RECONVERGENT B0, `(.L_x_124) ;  /* 0x0000005000007945 */ /* 0x000fe60003800200 */
[----:B------:R-:W-:Y:S04]  /*8040*/  UISETP.NE.AND UP0, UPT, UR43, 0x3, UPT ;  /* 0x000000032b00788c */ /* 0x000fe8000bf05270 */
[----:B------:R-:W-:Y:S01]  /*8050*/  USEL UR44, UR43, URZ, UP0 ;  /* 0x000000ff2b2c7287 */ /* 0x000fe20008000000 */
[----:B------:R-:W-:Y:S11]  /*8060*/  @P0 BRA `(.L_x_125) ;  /* 0x0000000000040947 */ /* 0x000ff60003800000 */
[----:B------:R-:W-:Y:S04]  /*8070*/  DEPBAR.LE SB0, 0x1 ;  /* 0x000080400000791a */ /* 0x000fe80000000000 */
.L_x_125:
[----:B------:R-:W-:Y:S05]  /*8080*/  BSYNC.RECONVERGENT B0 ;  /* 0x0000000000007941 */ /* 0x000fea0003800200 */
.L_x_124:
[----:B------:R-:W-:Y:S01]  /*8090*/  BAR.SYNC.DEFER_BLOCKING 0x1, 0x80 ;  /* 0x0042000000007b1d */ /* 0x000fe20000010000 */
[----:B------:R-:W-:Y:S01]  /*80a0*/  ISETP.NE.AND P1, PT, R102, RZ, PT ;  /* 0x000000ff6600720c */ /* 0x000fe20003f25270 */
[----:B------:R-:W-:Y:S01]  /*80b0*/  UISETP.NE.AND UP0, UPT, UR53, URZ, UPT ;  /* 0x000000ff3500728c */ /* 0x000fe2000bf05270 */
[----:B------:R-:W-:Y:S11]  /*80c0*/  LEA R3, R110, UR47, 0x3 ;  /* 0x0000002f6e037c11 */ /* 0x000ff6000f8e18ff */
[----:B------:R-:W-:Y:S01]  /*80d0*/  @P1 SHF.L.U32 R4, R109, 0x1f, RZ ;  /* 0x0000001f6d041819 */ /* 0x000fe200000006ff */
[----:B------:R-:W-:Y:S06]  /*80e0*/  BRA.U !UP0, `(.L_x_126) ;  /* 0x0000000108247547 */ /* 0x000fec000b800000 */
[----:B------:R-:W3:Y:S01]  /*80f0*/  S2R R0, SR_CgaCtaId ;  /* 0x0000000000007919 */ /* 0x000ee20000008800 */
[----:B------:R-:W-:Y:S01]  /*8100*/  IMAD.U32 R2, RZ, RZ, UR52 ;  /* 0x00000034ff027e24 */ /* 0x000fe2000f8e00ff */
[----:B------:R-:W-:Y:S04]  /*8110*/  UIADD3 UR4, UPT, UPT, UR52, 0x1, URZ ;  /* 0x0000000134047890 */ /* 0x000fe8000fffe0ff */
[----:B------:R-:W-:Y:S01]  /*8120*/  @P1 LEA R2, R2, UR47, 0x3 ;  /* 0x0000002f02021c11 */ /* 0x000fe2000f8e18ff */
[----:B------:R-:W-:Y:S04]  /*8130*/  UISETP.NE.AND UP0, UPT, UR4, 0x3, UPT ;  /* 0x000000030400788c */ /* 0x000fe8000bf05270 */
[----:B------:R-:W-:Y:S01]  /*8140*/  @P1 VIADD R5, R2, 0xa8 ;  /* 0x000000a802051836 */ /* 0x000fe20000000000 */
[----:B------:R-:W-:Y:S04]  /*8150*/  USEL UR52, UR4, URZ, UP0 ;  /* 0x000000ff04347287 */ /* 0x000fe80008000000 */
[----:B---3--:R-:W-:Y:S04]  /*8160*/  @P1 PRMT R0, R0, 0x654, R5 ;  /* 0x0000065400001816 */ /* 0x008fe80000000005 */
[----:B------:R3:W-:Y:S04]  /*8170*/  @P1 SYNCS.ARRIVE.TRANS64.RED.A1T0 RZ, [R0+URZ], RZ ;  /* 0x000000ff00ff19a7 */ /* 0x0007e800081004ff */
.L_x_126:
[----:B------:R-:W4:Y:S01]  /*8180*/  @P1 SYNCS.PHASECHK.TRANS64.TRYWAIT P0, [R3+URZ+0x90], R4 ;  /* 0x00009004030015a7 */ /* 0x000f2200080011ff */
[----:B------:R-:W-:Y:S01]  /*8190*/  BSSY B1, `(.L_x_127) ;  /* 0x0000015000017945 */ /* 0x000fe20003800000 */
[----:B----4-:R-:W-:Y:S03]  /*81a0*/  @P1 SEL R103, RZ, 0x1, !P0 ;  /* 0x00000001ff671807 */ /* 0x010fe60004000000 */
[----:B------:R-:W-:Y:S05]  /*81b0*/  @!P1 BRA `(.L_x_128) ;  /* 0x0000000000489947 */ /* 0x000fea0003800000 */
[----:B------:R-:W-:Y:S01]  /*81c0*/  ISETP.NE.AND P1, PT, R111, RZ, PT ;  /* 0x000000ff6f00720c */ /* 0x000fe20003f25270 */
[----:B------:R-:W-:Y:S01]  /*81d0*/  BSSY B0, `(.L_x_129) ;  /* 0x000000a000007945 */ /* 0x000fe20003800000 */
[----:B------:R-:W-:Y:S11]  /*81e0*/  ISETP.NE.AND P0, PT, R103, RZ, PT ;  /* 0x000000ff6700720c */ /* 0x000ff60003f05270 */
[----:B------:R-:W-:Y:S04]  /*81f0*/  @P1 IMAD R110, R110, 0x2000, R97 ;  /* 0x000020006e6e1824 */ /* 0x000fe800078e0261 */
[----:B------:R-:W-:Y:S01]  /*8200*/  @P1 IMAD.IADD R5, R81, 0x1, R110 ;  /* 0x0000000151051824 */ /* 0x000fe200078e026e */
[----:B------:R-:W-:Y:S03]  /*8210*/  @P1 IADD3 R2, PT, PT, R80, R110, RZ ;  /* 0x0000006e50021210 */ /* 0x000fe60007ffe0ff */
[----:B---3--:R-:W-:Y:S01]  /*8220*/  @P1 IMAD.IADD R0, R96, 0x1, R5 ;  /* 0x0000000160001824 */ /* 0x008fe200078e0205 */
[----:B------:R-:W-:Y:S06]  /*8230*/  @P0 BRA `(.L_x_130) ;  /* 0x00000000000c0947 */ /* 0x000fec0003800000 */
[----:B------:R-:W-:Y:S04]  /*8240*/  SHF.L.U32 R4, R109, 0x1f, RZ ;  /* 0x0000001f6d047819 */ /* 0x000fe800000006ff */
[----:B------:R-:W3:Y:S02]  /*8250*/  SYNCS.PHASECHK.TRANS64.TRYWAIT P0, [R3+URZ+0x90], R4 ;  /* 0x00009004030075a7 */ /* 0x000ee400080011ff */
[----:B---3--:R-:W-:Y:S05]  /*8260*/  @!P0 BRA `(.L_x_131) ;  /* 0x0000001800d88947 */ /* 0x008fea0003800000 */
.L_x_130:
[----:B------:R-:W-:Y:S05]  /*8270*/  BSYNC B0 ;  /* 0x0000000000007941 */ /* 0x000fea0003800000 */
.L_x_129:
[----:B------:R-:W-:Y:S11]  /*8280*/  ISETP.NE.AND P0, PT, R111, RZ, PT ;  /* 0x000000ff6f00720c */ /* 0x000ff60003f05270 */
[----:B------:R-:W-:Y:S02]  /*8290*/  @!UPT UIADD3 URZ, UPT, UPT, URZ, URZ, URZ ;  /* 0x000000fffffff290 */ /* 0x000fe4000fffe0ff */
[----:B------:R4:W1:Y:S04]  /*82a0*/  @P0 LDS.128 R48, [R110] ;  /* 0x000000006e300984 */ /* 0x0008680000000c00 */
[----:B------:R4:W1:Y:S04]  /*82b0*/  @P0 LDS.128 R64, [R2+0x20] ;  /* 0x0000200002400984 */ /* 0x0008680000000c00 */
[----:B------:R4:W1:Y:S04]  /*82c0*/  @P0 LDS.128 R56, [R5+0x10] ;  /* 0x0000100005380984 */ /* 0x0008680000000c00 */
[----:B------:R4:W1:Y:S02]  /*82d0*/  @P0 LDS.128 R72, [R0+0x10] ;  /* 0x0000100000480984 */ /* 0x0008640000000c00 */
.L_x_128:
[----:B------:R-:W-:Y:S05]  /*82e0*/  BSYNC B1 ;  /* 0x0000000000017941 */ /* 0x000fea0003800000 */
.L_x_127:
[----:B---34-:R-:W-:Y:S05]  /*82f0*/  VIADD R0, R39, 0x20 ;  /* 0x0000002027007836 */ /* 0x018fea0000000000 */
[----:B------:R-:W-:Y:S04]  /*8300*/  SHF.R.U32.HI R0, RZ, 0x15, R0 ;  /* 0x00000015ff007819 */ /* 0x000fe80000011600 */
[----:B------:R-:W-:Y:S11]  /*8310*/  LOP3.LUT P0, RZ, R0, 0x3, R85, 0x48, !PT ;  /* 0x0000000300ff7812 */ /* 0x000ff60007804855 */
[----:B------:R-:W-:Y:S02]  /*8320*/  @!UPT UIADD3 URZ, UPT, UPT, URZ, URZ, URZ ;  /* 0x000000fffffff290 */ /* 0x000fe4000fffe0ff */
[----:B------:R-:W-:Y:S05]  /*8330*/  @!P0 BRA `(.L_x_132) ;  /* 0x0000000000408947 */ /* 0x000fea0003800000 */
[----:B------:R-:W3:Y:S01]  /*8340*/  LDCU.64 UR8, c[0x4][0x70] ;  /* 0x01000e00ff0877ac */ /* 0x000ee20008000a00 */
[----:B------:R-:W-:Y:S01]  /*8350*/  MOV R3, 0x0 ;  /* 0x0000000000037802 */ /* 0x000fe20000000f00 */
[----:B------:R-:W-:Y:S02]  /*8360*/  HFMA2 R12, -RZ, RZ, 0, 5.9604644775390625e-08 ;  /* 0x00000001ff0c7431 */ /* 0x000fe400000001ff */
[----:B------:R-:W-:Y:S02]  /*8370*/  IMAD.MOV.U32 R8, RZ, RZ, 0x192 ;  /* 0x00000192ff087424 */ /* 0x000fe400078e00ff */
[----:B------:R-:W-:Y:S01]  /*8380*/  IMAD.MOV.U32 R13, RZ, RZ, RZ ;  /* 0x000000ffff0d7224 */ /* 0x000fe200078e00ff */
[----:B------:R-:W4:Y:S01]  /*8390*/  LDCU.64 UR6, c[0x4][0x78] ;  /* 0x01000f00ff0677ac */ /* 0x000f220008000a00 */
[----:B------:R-:W1:Y:S01]  /*83a0*/  LDC.64 R2, c[0x4][R3] ;  /* 0x0100000003027b82 */ /* 0x000e620000000a00 */
[----:B------:R-:W5:Y:S01]  /*83b0*/  LDCU.64 UR4, c[0x4][0x10] ;  /* 0x01000200ff0477ac */ /* 0x000f620008000a00 */
[----:B---3--:R-:W-:Y:S01]  /*83c0*/  MOV R5, UR9 ;  /* 0x0000000900057c02 */ /* 0x008fe20008000f00 */
[----:B------:R-:W-:Y:S01]  /*83d0*/  IMAD.U32 R4, RZ, RZ, UR8 ;  /* 0x00000008ff047e24 */ /* 0x000fe2000f8e00ff */
[----:B----4-:R-:W-:Y:S01]  /*83e0*/  MOV R7, UR7 ;  /* 0x0000000700077c02 */ /* 0x010fe20008000f00 */
[----:B------:R-:W-:Y:S01]  /*83f0*/  IMAD.U32 R6, RZ, RZ, UR6 ;  /* 0x00000006ff067e24 */ /* 0x000fe2000f8e00ff */
[----:B-----5:R-:W-:Y:S01]  /*8400*/  MOV R11, UR5 ;  /* 0x00000005000b7c02 */ /* 0x020fe20008000f00 */
[----:B------:R-:W-:Y:S02]  /*8410*/  IMAD.U32 R10, RZ, RZ, UR4 ;  /* 0x00000004ff0a7e24 */ /* 0x000fe4000f8e00ff */
[----:B------:R-:W-:Y:S07]  /*8420*/  LEPC R20, `(.L_x_132) ;  /* 0x000000001014794e */ /* 0x000fee0000000000 */
[----:B-12---:R-:W-:Y:S05]  /*8430*/  CALL.ABS.NOINC R2 ;  /* 0x0000000002007343 */ /* 0x006fea0003c00000 */
.L_x_132:
[----:B------:R-:W-:Y:S01]  /*8440*/  ISETP.NE.AND P0, PT, R98, RZ, PT ;  /* 0x000000ff6200720c */ /* 0x000fe20003f05270 */
[----:B------:R-:W-:Y:S05]  /*8450*/  WARPSYNC.ALL ;  /* 0x0000000000007948 */ /* 0x000fea0003800000 */
[----:B------:R-:W-:Y:S01]  /*8460*/  R2UR UR4, R39 ;  /* 0x00000000270472ca */ /* 0x000fe200000e0000 */
[----:B------:R-:W-:Y:S01]  /*8470*/  BSSY.RECONVERGENT B0, `(.L_x_133) ;  /* 0x0000090000007945 */ /* 0x000fe20003800200 */
[C---:B-1----:R-:W-:Y:S02]  /*8480*/  SHF.L.U32 R40, R48.reuse, 0x10, RZ ;  /* 0x0000001030287819 */ /* 0x042fe400000006ff */
[----:B------:R-:W-:Y:S02]  /*8490*/  LOP3.LUT R42, R48, 0xffff0000, RZ, 0xc0, !PT ;  /* 0xffff0000302a7812 */ /* 0x000fe400078ec0ff */
[C---:B------:R-:W-:Y:S02]  /*84a0*/  SHF.L.U32 R43, R49.reuse, 0x10, RZ ;  /* 0x00000010312b7819 */ /* 0x040fe400000006ff */
[----:B------:R-:W-:Y:S02]  /*84b0*/  LOP3.LUT R44, R49, 0xffff0000, RZ, 0xc0, !PT ;  /* 0xffff0000312c7812 */ /* 0x000fe400078ec0ff */
[C---:B------:R-:W-:Y:S02]  /*84c0*/  SHF.L.U32 R45, R50.reuse, 0x10, RZ ;  /* 0x00000010322d7819 */ /* 0x040fe400000006ff */
[----:B--2---:R-:W-:Y:S01]  /*84d0*/  LOP3.LUT R46, R50, 0xffff0000, RZ, 0xc0, !PT ;  /* 0xffff0000322e7812 */ /* 0x004fe200078ec0ff */
[----:B------:R-:W1:Y:S01]  /*84e0*/  LDTM.x32 R4, tmem[UR4+0x20] ;  /* 0x00002004000479ee */ /* 0x000e6200082c0000 */
[C---:B------:R-:W-:Y:S01]  /*84f0*/  SHF.L.U32 R47, R51.reuse, 0x10, RZ ;  /* 0x00000010332f7819 */ /* 0x040fe200000006ff */
[----:B------:R-:W-:Y:S01]  /*8500*/  USHF.L.U32 UR4, UR44, 0xd, URZ ;  /* 0x0000000d2c047899 */ /* 0x000fe200080006ff */
[----:B------:R-:W-:Y:S01]  /*8510*/  LOP3.LUT R48, R51, 0xffff0000, RZ, 0xc0, !PT ;  /* 0xffff000033307812 */ /* 0x000fe200078ec0ff */
[----:B------:R-:W-:Y:S01]  /*8520*/  NOP ;  /* 0x0000000000007918 */ /* 0x000fe20000000000 */
[C---:B------:R-:W-:Y:S02]  /*8530*/  SHF.L.U32 R49, R56.reuse, 0x10, RZ ;  /* 0x0000001038317819 */ /* 0x040fe400000006ff */
[----:B------:R-:W-:Y:S02]  /*8540*/  LOP3.LUT R51, R56, 0xffff0000, RZ, 0xc0, !PT ;  /* 0xffff000038337812 */ /* 0x000fe400078ec0ff */
[C---:B------:R-:W-:Y:S02]  /*8550*/  SHF.L.U32 R50, R57.reuse, 0x10, RZ ;  /* 0x0000001039327819 */ /* 0x040fe400000006ff */
[----:B------:R-:W-:Y:S02]  /*8560*/  LOP3.LUT R52, R57, 0xffff0000, RZ, 0xc0, !PT ;  /* 0xffff000039347812 */ /* 0x000fe400078ec0ff */
[----:B------:R-:W-:Y:S02]  /*8570*/  IADD3 R116, PT, PT, R97, UR4, RZ ;  /* 0x0000000461747c10 */ /* 0x000fe4000fffe0ff */
[C---:B------:R-:W-:Y:S02]  /*8580*/  SHF.L.U32 R53, R58.reuse, 0x10, RZ ;  /* 0x000000103a357819 */ /* 0x040fe400000006ff */
[----:B------:R-:W-:Y:S02]  /*8590*/  LOP3.LUT R54, R58, 0xffff0000, RZ, 0xc0, !PT ;  /* 0xffff00003a367812 */ /* 0x000fe400078ec0ff */
[----:B------:R-:W-:Y:S02]  /*85a0*/  SHF.L.U32 R55, R59, 0x10, RZ ;  /* 0x000000103b377819 */ /* 0x000fe400000006ff */
[----:B------:R-:W-:Y:S02]  /*85b0*/  IADD3 R89, PT, PT, R89, 0x100, RZ ;  /* 0x0000010059597810 */ /* 0x000fe40007ffe0ff */
[----:B------:R-:W-:Y:S01]  /*85c0*/  LOP3.LUT R56, R59, 0xffff0000, RZ, 0xc0, !PT ;  /* 0xffff00003b387812 */ /* 0x000fe200078ec0ff */
[C---:B-1----:R-:W-:Y:S01]  /*85d0*/  FMUL R4, R38.reuse, R4 ;  /* 0x0000000426047220 */ /* 0x042fe20000400000 */
[----:B------:R-:W-:Y:S01]  /*85e0*/  IADD3 R103, PT, PT, R81, R116, RZ ;  /* 0x0000007451677210 */ /* 0x000fe20007ffe0ff */
[----:B------:R-:W-:Y:S01]  /*85f0*/  FMUL R5, R38, R5 ;  /* 0x0000000526057220 */ /* 0x000fe20000400000 */
[----:B------:R-:W-:Y:S01]  /*8600*/  SHF.L.U32 R57, R64, 0x10, RZ ;  /* 0x0000001040397819 */ /* 0x000fe200000006ff */
[----:B------:R-:W-:Y:S01]  /*8610*/  FMUL R6, R38, R6 ;  /* 0x0000000626067220 */ /* 0x000fe20000400000 */
[----:B------:R-:W-:Y:S01]  /*8620*/  IADD3 R116, PT, PT, R80, R116, RZ ;  /* 0x0000007450747210 */ /* 0x000fe20007ffe0ff */
[----:B------:R-:W-:Y:S01]  /*8630*/  FMUL R7, R38, R7 ;  /* 0x0000000726077220 */ /* 0x000fe20000400000 */
[----:B------:R-:W-:Y:S01]  /*8640*/  LOP3.LUT R58, R64, 0xffff0000, RZ, 0xc0, !PT ;  /* 0xffff0000403a7812 */ /* 0x000fe200078ec0ff */
[----:B------:R-:W-:Y:S01]  /*8650*/  FFMA R4, R41, R40, R4 ;  /* 0x0000002829047223 */ /* 0x000fe20000000004 */
[----:B------:R-:W-:Y:S01]  /*8660*/  SHF.L.U32 R59, R65, 0x10, RZ ;  /* 0x00000010413b7819 */ /* 0x000fe200000006ff */
[C---:B------:R-:W-:Y:S01]  /*8670*/  FMUL R8, R38.reuse, R8 ;  /* 0x0000000826087220 */ /* 0x040fe20000400000 */
[----:B------:R-:W-:Y:S01]  /*8680*/  LOP3.LUT R89, R89, 0xfefffff8, RZ, 0xc0, !PT ;  /* 0xfefffff859597812 */ /* 0x000fe200078ec0ff */
[----:B------:R-:W-:Y:S01]  /*8690*/  FFMA R5, R41, R42, R5 ;  /* 0x0000002a29057223 */ /* 0x000fe20000000005 */
[----:B------:R-:W-:Y:S01]  /*86a0*/  LOP3.LUT R60, R65, 0xffff0000, RZ, 0xc0, !PT ;  /* 0xffff0000413c7812 */ /* 0x000fe200078ec0ff */
[----:B------:R-:W-:Y:S01]  /*86b0*/  FMUL R9, R38, R9 ;  /* 0x0000000926097220 */ /* 0x000fe20000400000 */
[----:B------:R-:W-:Y:S01]  /*86c0*/  SHF.L.U32 R61, R66, 0x10, RZ ;  /* 0x00000010423d7819 */ /* 0x000fe200000006ff */
[----:B------:R1:W-:Y:S01]  /*86d0*/  SYNCS.ARRIVE.TRANS64.RED.A1T0 RZ, [R89+URZ], RZ ;  /* 0x000000ff59ff79a7 */ /* 0x0003e200081004ff */
[----:B------:R-:W-:Y:S01]  /*86e0*/  F2FP.BF16.F32.PACK_AB R80, R5, R4 ;  /* 0x000000040550723e */ /* 0x000fe200000010ff */
[C---:B------:R-:W-:Y:S01]  /*86f0*/  FFMA R6, R41.reuse, R43, R6 ;  /* 0x0000002b29067223 */ /* 0x040fe20000000006 */
[----:B------:R-:W-:Y:S01]  /*8700*/  IADD3 R117, PT, PT, R96, R103, RZ ;  /* 0x0000006760757210 */ /* 0x000fe20007ffe0ff */
[C---:B------:R-:W-:Y:S01]  /*8710*/  FFMA R7, R41.reuse, R44, R7 ;  /* 0x0000002c29077223 */ /* 0x040fe20000000007 */
[C---:B------:R-:W-:Y:S01]  /*8720*/  FFMA R8, R41.reuse, R45, R8 ;  /* 0x0000002d29087223 */ /* 0x040fe20000000008 */
[----:B------:R-:W-:Y:S01]  /*8730*/  FFMA R9, R41, R46, R9 ;  /* 0x0000002e29097223 */ /* 0x000fe20000000009 */
[----:B------:R-:W-:Y:S01]  /*8740*/  FMUL R10, R38, R10 ;  /* 0x0000000a260a7220 */ /* 0x000fe20000400000 */
[----:B------:R-:W-:Y:S01]  /*8750*/  LOP3.LUT R62, R66, 0xffff0000, RZ, 0xc0, !PT ;  /* 0xffff0000423e7812 */ /* 0x000fe200078ec0ff */
[C---:B------:R-:W-:Y:S01]  /*8760*/  FMUL R11, R38.reuse, R11 ;  /* 0x0000000b260b7220 */ /* 0x040fe20000400000 */
[----:B------:R-:W-:Y:S01]  /*8770*/  F2FP.BF16.F32.PACK_AB R81, R7, R6 ;  /* 0x000000060751723e */ /* 0x000fe200000010ff */
[----:B------:R-:W-:Y:S01]  /*8780*/  FFMA R10, R41, R47, R10 ;  /* 0x0000002f290a7223 */ /* 0x000fe2000000000a */
[----:B------:R-:W-:Y:S01]  /*8790*/  F2FP.BF16.F32.PACK_AB R82, R9, R8 ;  /* 0x000000080952723e */ /* 0x000fe200000010ff */
[----:B------:R-:W-:Y:S01]  /*87a0*/  FFMA R11, R41, R48, R11 ;  /* 0x00000030290b7223 */ /* 0x000fe2000000000b */
[C---:B------:R-:W-:Y:S01]  /*87b0*/  FMUL R0, R38.reuse, R12 ;  /* 0x0000000c26007220 */ /* 0x040fe20000400000 */
[C---:B------:R-:W-:Y:S01]  /*87c0*/  FMUL R2, R38.reuse, R13 ;  /* 0x0000000d26027220 */ /* 0x040fe20000400000 */
[C---:B------:R-:W-:Y:S01]  /*87d0*/  FMUL R3, R38.reuse, R14 ;  /* 0x0000000e26037220 */ /* 0x040fe20000400000 */
[----:B------:R-:W-:Y:S01]  /*87e0*/  SHF.L.U32 R63, R67, 0x10, RZ ;  /* 0x00000010433f7819 */ /* 0x000fe200000006ff */
[----:B------:R-:W-:Y:S01]  /*87f0*/  FFMA R0, R41, R49, R0 ;  /* 0x0000003129007223 */ /* 0x000fe20000000000 */
[----:B------:R-:W-:Y:S01]  /*8800*/  F2FP.BF16.F32.PACK_AB R83, R11, R10 ;  /* 0x0000000a0b53723e */ /* 0x000fe200000010ff */
[----:B------:R-:W-:Y:S01]  /*8810*/  FFMA R2, R41, R51, R2 ;  /* 0x0000003329027223 */ /* 0x000fe20000000002 */
[C---:B------:R-:W-:Y:S01]  /*8820*/  FMUL R15, R38.reuse, R15 ;  /* 0x0000000f260f7220 */ /* 0x040fe20000400000 */
[C---:B------:R-:W-:Y:S01]  /*8830*/  FMUL R12, R38.reuse, R16 ;  /* 0x00000010260c7220 */ /* 0x040fe20000400000 */
[----:B------:R-:W-:Y:S01]  /*8840*/  FMUL R13, R38, R17 ;  /* 0x00000011260d7220 */ /* 0x000fe20000400000 */
[----:B------:R1:W-:Y:S01]  /*8850*/  STS.128 [R97+UR4], R80 ;  /* 0x0000005061007988 */ /* 0x0003e20008000c04 */
[----:B------:R-:W-:Y:S01]  /*8860*/  LOP3.LUT R64, R67, 0xffff0000, RZ, 0xc0, !PT ;  /* 0xffff000043407812 */ /* 0x000fe200078ec0ff */
[C---:B------:R-:W-:Y:S01]  /*8870*/  FFMA R3, R41.reuse, R50, R3 ;  /* 0x0000003229037223 */ /* 0x040fe20000000003 */
[----:B------:R-:W-:Y:S01]  /*8880*/  SHF.L.U32 R65, R72, 0x10, RZ ;  /* 0x0000001048417819 */ /* 0x000fe200000006ff */
[C---:B------:R-:W-:Y:S01]  /*8890*/  FFMA R15, R41.reuse, R52, R15 ;  /* 0x00000034290f7223 */ /* 0x040fe2000000000f */
[----:B------:R-:W-:Y:S01]  /*88a0*/  F2FP.BF16.F32.PACK_AB R104, R2, R0 ;  /* 0x000000000268723e */ /* 0x000fe200000010ff */
[C---:B------:R-:W-:Y:S01]  /*88b0*/  FFMA R12, R41.reuse, R53, R12 ;  /* 0x00000035290c7223 */ /* 0x040fe2000000000c */
[C---:B------:R-:W-:Y:S01]  /*88c0*/  FFMA R13, R41.reuse, R54, R13 ;  /* 0x00000036290d7223 */ /* 0x040fe2000000000d */
[C---:B------:R-:W-:Y:S01]  /*88d0*/  FMUL R14, R38.reuse, R18 ;  /* 0x00000012260e7220 */ /* 0x040fe20000400000 */
[C---:B------:R-:W-:Y:S01]  /*88e0*/  FMUL R19, R38.reuse, R19 ;  /* 0x0000001326137220 */ /* 0x040fe20000400000 */
[C---:B------:R-:W-:Y:S01]  /*88f0*/  FMUL R16, R38.reuse, R20 ;  /* 0x0000001426107220 */ /* 0x040fe20000400000 */
[C---:B------:R-:W-:Y:S01]  /*8900*/  FMUL R17, R38.reuse, R21 ;  /* 0x0000001526117220 */ /* 0x040fe20000400000 */
[C---:B------:R-:W-:Y:S01]  /*8910*/  FFMA R14, R41.reuse, R55, R14 ;  /* 0x00000037290e7223 */ /* 0x040fe2000000000e */
        /* <DEDUP_REMOVED lines=9> */
[----:B------:R-:W-:Y:S01]  /*89b0*/  FFMA R23, R41, R60, R23 ;  /* 0x0000003c29177223 */ /* 0x000fe20000000017 */
[C---:B------:R-:W-:Y:S01]  /*89c0*/  FMUL R27, R38.reuse, R27 ;  /* 0x0000001b261b7220 */ /* 0x040fe20000400000 */
[----:B------:R-:W-:Y:S01]  /*89d0*/  F2FP.BF16.F32.PACK_AB R105, R15, R3 ;  /* 0x000000030f69723e */ /* 0x000fe200000010ff */
[----:B------:R-:W-:Y:S01]  /*89e0*/  FFMA R20, R41, R61, R20 ;  /* 0x0000003d29147223 */ /* 0x000fe20000000014 */
[----:B------:R-:W-:Y:S01]  /*89f0*/  F2FP.BF16.F32.PACK_AB R106, R13, R12 ;  /* 0x0000000c0d6a723e */ /* 0x000fe200000010ff */
[----:B------:R-:W-:Y:S01]  /*8a00*/  FMUL R24, R38, R28 ;  /* 0x0000001c26187220 */ /* 0x000fe20000400000 */
[----:B------:R-:W-:Y:S01]  /*8a10*/  F2FP.BF16.F32.PACK_AB R107, R19, R14 ;  /* 0x0000000e136b723e */ /* 0x000fe200000010ff */
[----:B------:R-:W-:Y:S01]  /*8a20*/  FFMA R21, R41, R62, R21 ;  /* 0x0000003e29157223 */ /* 0x000fe20000000015 */
[----:B------:R-:W-:Y:S01]  /*8a30*/  LOP3.LUT R66, R72, 0xffff0000, RZ, 0xc0, !PT ;  /* 0xffff000048427812 */ /* 0x000fe200078ec0ff */
[C---:B------:R-:W-:Y:S01]  /*8a40*/  FMUL R25, R38.reuse, R29 ;  /* 0x0000001d26197220 */ /* 0x040fe20000400000 */
[----:B------:R-:W-:Y:S01]  /*8a50*/  SHF.L.U32 R67, R73, 0x10, RZ ;  /* 0x0000001049437819 */ /* 0x000fe200000006ff */
[----:B------:R1:W-:Y:S01]  /*8a60*/  STS.128 [R103+0x10], R104 ;  /* 0x0000106867007388 */ /* 0x0003e20000000c00 */
[----:B------:R-:W-:Y:S01]  /*8a70*/  FFMA R22, R41, R63, R22 ;  /* 0x0000003f29167223 */ /* 0x000fe20000000016 */
[----:B------:R-:W-:Y:S01]  /*8a80*/  LOP3.LUT R68, R73, 0xffff0000, RZ, 0xc0, !PT ;  /* 0xffff000049447812 */ /* 0x000fe200078ec0ff */
[----:B------:R-:W-:Y:S01]  /*8a90*/  FMUL R26, R38, R30 ;  /* 0x0000001e261a7220 */ /* 0x000fe20000400000 */
[C---:B------:R-:W-:Y:S01]  /*8aa0*/  FFMA R27, R41.reuse, R64, R27 ;  /* 0x00000040291b7223 */ /* 0x040fe2000000001b */
[----:B------:R-:W-:Y:S01]  /*8ab0*/  SHF.L.U32 R69, R74, 0x10, RZ ;  /* 0x000000104a457819 */ /* 0x000fe200000006ff */
[----:B------:R-:W-:Y:S01]  /*8ac0*/  FMUL R31, R38, R31 ;  /* 0x0000001f261f7220 */ /* 0x000fe20000400000 */
[C---:B------:R-:W-:Y:S01]  /*8ad0*/  FFMA R24, R41.reuse, R65, R24 ;  /* 0x0000004129187223 */ /* 0x040fe20000000018 */
[----:B------:R-:W-:Y:S01]  /*8ae0*/  LOP3.LUT R70, R74, 0xffff0000, RZ, 0xc0, !PT ;  /* 0xffff00004a467812 */ /* 0x000fe200078ec0ff */
[C---:B------:R-:W-:Y:S01]  /*8af0*/  FMUL R28, R38.reuse, R32 ;  /* 0x00000020261c7220 */ /* 0x040fe20000400000 */
[----:B------:R-:W-:Y:S01]  /*8b00*/  FFMA R25, R41, R66, R25 ;  /* 0x0000004229197223 */ /* 0x000fe20000000019 */
[----:B------:R-:W-:Y:S01]  /*8b10*/  SHF.L.U32 R71, R75, 0x10, RZ ;  /* 0x000000104b477819 */ /* 0x000fe200000006ff */
[C---:B------:R-:W-:Y:S01]  /*8b20*/  FMUL R29, R38.reuse, R33 ;  /* 0x00000021261d7220 */ /* 0x040fe20000400000 */
[----:B------:R-:W-:Y:S01]  /*8b30*/  FFMA R26, R41, R67, R26 ;  /* 0x00000043291a7223 */ /* 0x000fe2000000001a */
[----:B------:R-:W-:Y:S01]  /*8b40*/  LOP3.LUT R72, R75, 0xffff0000, RZ, 0xc0, !PT ;  /* 0xffff00004b487812 */ /* 0x000fe200078ec0ff */
        /* <DEDUP_REMOVED lines=8> */
[----:B------:R-:W-:Y:S01]  /*8bd0*/  FFMA R30, R41, R71, R30 ;  /* 0x00000047291e7223 */ /* 0x000fe2000000001e */
[----:B------:R-:W-:Y:S01]  /*8be0*/  F2FP.BF16.F32.PACK_AB R111, R27, R22 ;  /* 0x000000161b6f723e */ /* 0x000fe200000010ff */
[----:B------:R-:W-:Y:S01]  /*8bf0*/  FFMA R35, R41, R72, R35 ;  /* 0x0000004829237223 */ /* 0x000fe20000000023 */
[----:B------:R-:W-:Y:S02]  /*8c00*/  F2FP.BF16.F32.PACK_AB R112, R25, R24 ;  /* 0x000000181970723e */ /* 0x000fe400000010ff */
[----:B------:R-:W-:Y:S01]  /*8c10*/  F2FP.BF16.F32.PACK_AB R113, R31, R26 ;  /* 0x0000001a1f71723e */ /* 0x000fe200000010ff */
[----:B------:R1:W-:Y:S01]  /*8c20*/  STS.128 [R116+0x20], R108 ;  /* 0x0000206c74007388 */ /* 0x0003e20000000c00 */
        /* <DEDUP_REMOVED lines=8> */
[----:B--2---:R-:W2:Y:S02]  /*8cb0*/  FENCE.VIEW.ASYNC.S ;  /* 0x00000000000073c6 */ /* 0x004ea40000000000 */
[----:B--2---:R-:W-:Y:S06]  /*8cc0*/  BAR.SYNC.DEFER_BLOCKING 0x1, 0x80 ;  /* 0x0042000000007b1d */ /* 0x004fec0000010000 */
[----:B------:R-:W-:Y:S05]  /*8cd0*/  @P0 BRA `(.L_x_134) ;  /* 0x0000000000240947 */ /* 0x000fea0003800000 */
[----:B------:R-:W2:Y:S01]  /*8ce0*/  LDCU.64 UR10, c[0x0][0x348] ;  /* 0x00006900ff0a77ac */ /* 0x000ea20008000a00 */
[----:B------:R-:W-:Y:S02]  /*8cf0*/  UIADD3 UR9, UPT, UPT, UR49, 0x20, URZ ;  /* 0x0000002031097890 */ /* 0x000fe4000fffe0ff */
[----:B------:R-:W-:Y:S02]  /*8d00*/  UIADD3 UR8, UPT, UPT, UR47, 0x200, UR4 ;  /* 0x000002002f087890 */ /* 0x000fe4000fffe004 */
[----:B--2---:R-:W-:Y:S03]  /*8d10*/  UIADD3 UR6, UP0, UPT, UR10, 0xa80, URZ ;  /* 0x00000a800a067890 */ /* 0x004fe6000ff1e0ff */
[----:B------:R-:W-:Y:S01]  /*8d20*/  UMOV UR10, UR50 ;  /* 0x00000032000a7c82 */ /* 0x000fe20008000000 */
[----:B------:R-:W-:Y:S03]  /*8d30*/  UIADD3.X UR7, UPT, UPT, URZ, UR11, URZ, UP0, !UPT ;  /* 0x0000000bff077290 */ /* 0x000fe600087fe4ff */
[----:B------:R-:W-:Y:S06]  /*8d40*/  UMOV UR11, UR36 ;  /* 0x00000024000b7c82 */ /* 0x000fec0008000000 */
[----:B------:R2:W-:Y:S02]  /*8d50*/  UTMASTG.3D [UR8], [UR6] ;  /* 0x00000008060073b5 */ /* 0x0005e40008010000 */
[----:B--2---:R0:W-:Y:S02]  /*8d60*/  UTMACMDFLUSH ;  /* 0x00000000000079b7 */ /* 0x0041e40000000000 */
.L_x_134:
[----:B------:R-:W-:Y:S05]  /*8d70*/  BSYNC.RECONVERGENT B0 ;  /* 0x0000000000007941 */ /* 0x000fea0003800200 */
.L_x_133:
[----:B------:R-:W-:Y:S01]  /*8d80*/  UIADD3 UR4, UPT, UPT, UR44, 0x1, URZ ;  /* 0x000000012c047890 */ /* 0x000fe2000fffe0ff */
[----:B------:R-:W-:Y:S03]  /*8d90*/  BSSY.RECONVERGENT B0, `(.L_x_135) ;  /* 0x0000008000007945 */ /* 0x000fe60003800200 */
[----:B------:R-:W-:Y:S04]  /*8da0*/  UISETP.NE.AND UP0, UPT, UR4, 0x3, UPT ;  /* 0x000000030400788c */ /* 0x000fe8000bf05270 */
[----:B------:R-:W-:Y:S02]  /*8db0*/  UISETP.EQ.XOR UP1, UPT, UR43, 0x3, !UP0 ;  /* 0x000000032b00788c */ /* 0x000fe4000c722a70 */
[----:B------:R-:W-:Y:S02]  /*8dc0*/  USEL UR46, UR4, URZ, UP0 ;  /* 0x000000ff042e7287 */ /* 0x000fe40008000000 */
[----:B------:R-:W-:Y:S04]  /*8dd0*/  USEL UR5, URZ, 0x1, !UP1 ;  /* 0x00000001ff057887 */ /* 0x000fe8000c800000 */
[----:B------:R-:W-:Y:S01]  /*8de0*/  ULOP3.LUT UR54, UR54, UR5, URZ, 0x3c, !UPT ;  /* 0x0000000536367292 */ /* 0x000fe2000f8e3cff */
[----:B------:R-:W-:Y:S11]  /*8df0*/  @P0 BRA `(.L_x_136) ;  /* 0x0000000000040947 */ /* 0x000ff60003800000 */
[----:B------:R-:W-:Y:S04]  /*8e00*/  DEPBAR.LE SB0, 0x1 ;  /* 0x000080400000791a */ /* 0x000fe80000000000 */
.L_x_136:
[----:B------:R-:W-:Y:S05]  /*8e10*/  BSYNC.RECONVERGENT B0 ;  /* 0x0000000000007941 */ /* 0x000fea0003800200 */
.L_x_135:
[----:B------:R-:W-:Y:S01]  /*8e20*/  BAR.SYNC.DEFER_BLOCKING 0x1, 0x80 ;  /* 0x0042000000007b1d */ /* 0x000fe20000010000 */
[----:B------:R-:W-:Y:S01]  /*8e30*/  UISETP.NE.AND UP0, UPT, UR53, -0x2, UPT ;  /* 0xfffffffe3500788c */ /* 0x000fe2000bf05270 */
[----:B------:R-:W-:Y:S08]  /*8e40*/  IADD3 R0, PT, PT, R36, 0x1, RZ ;  /* 0x0000000124007810 */ /* 0x000ff00007ffe0ff */
[----:B------:R-:W-:Y:S05]  /*8e50*/  BRA.U !UP0, `(.L_x_137) ;  /* 0x0000000108287547 */ /* 0x000fea000b800000 */
[----:B------:R-:W2:Y:S01]  /*8e60*/  S2R R2, SR_CgaCtaId ;  /* 0x0000000000027919 */ /* 0x000ea20000008800 */
[----:B------:R-:W-:Y:S01]  /*8e70*/  ISETP.NE.AND P0, PT, R102, RZ, PT ;  /* 0x000000ff6600720c */ /* 0x000fe20003f05270 */
[----:B------:R-:W-:Y:S01]  /*8e80*/  IMAD.U32 R3, RZ, RZ, UR52 ;  /* 0x00000034ff037e24 */ /* 0x000fe2000f8e00ff */
[----:B------:R-:W-:Y:S04]  /*8e90*/  UIADD3 UR4, UPT, UPT, UR52, 0x1, URZ ;  /* 0x0000000134047890 */ /* 0x000fe8000fffe0ff */
[----:B------:R-:W-:Y:S04]  /*8ea0*/  UISETP.NE.AND UP0, UPT, UR4, 0x3, UPT ;  /* 0x000000030400788c */ /* 0x000fe8000bf05270 */
[----:B------:R-:W-:Y:S03]  /*8eb0*/  USEL UR52, UR4, URZ, UP0 ;  /* 0x000000ff04347287 */ /* 0x000fe60008000000 */
[----:B------:R-:W-:Y:S05]  /*8ec0*/  @P0 LEA R3, R3, UR47, 0x3 ;  /* 0x0000002f03030c11 */ /* 0x000fea000f8e18ff */
[----:B------:R-:W-:Y:S05]  /*8ed0*/  @P0 VIADD R3, R3, 0xa8 ;  /* 0x000000a803030836 */ /* 0x000fea0000000000 */
[----:B--2---:R-:W-:Y:S04]  /*8ee0*/  @P0 PRMT R2, R2, 0x654, R3 ;  /* 0x0000065402020816 */ /* 0x004fe80000000003 */
[----:B------:R2:W-:Y:S03]  /*8ef0*/  @P0 SYNCS.ARRIVE.TRANS64.RED.A1T0 RZ, [R2+URZ], RZ ;  /* 0x000000ff02ff09a7 */ /* 0x0005e600081004ff */
.L_x_137:
[----:B------:R-:W-:Y:S01]  /*8f00*/  R2UR UR6, R101 ;  /* 0x00000000650672ca */ /* 0x000fe200000e0000 */
[----:B------:R-:W-:Y:S01]  /*8f10*/  UIADD3 UR53, UPT, UPT, UR53, 0x2, URZ ;  /* 0x0000000235357890 */ /* 0x000fe2000fffe0ff */
[----:B------:R-:W-:Y:S01]  /*8f20*/  R2UR UR5, R86 ;  /* 0x00000000560572ca */ /* 0x000fe200000e0000 */
[----:B------:R-:W-:Y:S01]  /*8f30*/  UMOV UR36, UR63 ;  /* 0x0000003f00247c82 */ /* 0x000fe20008000000 */
[----:B------:R-:W-:Y:S02]  /*8f40*/  R2UR UR4, R87 ;  /* 0x00000000570472ca */ /* 0x000fe400000e0000 */
[----:B------:R-:W-:Y:S02]  /*8f50*/  ISETP.NE.AND P0, PT, R91, 0x2, PT ;  /* 0x000000025b00780c */ /* 0x000fe40003f05270 */
[----:B------:R-:W-:Y:S02]  /*8f60*/  ISETP.NE.AND P1, PT, R0, 0x2, PT ;  /* 0x000000020000780c */ /* 0x000fe40003f25270 */
[----:B------:R-:W-:Y:S02]  /*8f70*/  SEL R3, RZ, 0x1, P0 ;  /* 0x00000001ff037807 */ /* 0x000fe40000000000 */
[----:B--2---:R-:W-:Y:S01]  /*8f80*/  SEL R2, RZ, 0x1, P1 ;  /* 0x00000001ff027807 */ /* 0x004fe20000800000 */
[----:B------:R-:W-:Y:S01]  /*8f90*/  UISETP.NE.AND UP0, UPT, UR6, URZ, UPT ;  /* 0x000000ff0600728c */ /* 0x000fe2000bf05270 */
[----:B------:R-:W-:Y:S01]  /*8fa0*/  LOP3.LUT R94, R94, R3, RZ, 0x3c, !PT ;  /* 0x000000035e5e7212 */ /* 0x000fe200078e3cff */
[----:B------:R-:W-:Y:S01]  /*8fb0*/  UIADD3 UR26, UPT, UPT, UR37, UR5, URZ ;  /* 0x00000005251a7290 */ /* 0x000fe2000fffe0ff */
[----:B------:R-:W-:Y:S01]  /*8fc0*/  LOP3.LUT R95, R95, R2, RZ, 0x3c, !PT ;  /* 0x000000025f5f7212 */ /* 0x000fe200078e3cff */
[----:B------:R-:W-:Y:S01]  /*8fd0*/  UIADD3 UR27, UPT, UPT, UR38, UR4, URZ ;  /* 0x00000004261b7290 */ /* 0x000fe2000fffe0ff */
[----:B------:R-:W-:Y:S02]  /*8fe0*/  SEL R91, R91, RZ, P0 ;  /* 0x000000ff5b5b7207 */ /* 0x000fe40000000000 */
[----:B------:R-:W-:Y:S02]  /*8ff0*/  SEL R36, R0, RZ, P1 ;  /* 0x000000ff00247207 */ /* 0x000fe40000800000 */
[----:B------:R-:W-:Y:S07]  /*9000*/  BRA.U UP0, `(.L_x_138) ;  /* 0xffffffd500887547 */ /* 0x000fee000b83ffff */
[----:B------:R-:W-:-:S13]  /*9010*/  R2UR UR4, R88 ;  /* 0x00000000580472ca */ /* 0x000fda00000e0000 */
[----:B------:R-:W-:-:S09]  /*9020*/  UISETP.NE.AND UP0, UPT, UR4, URZ, UPT ;  /* 0x000000ff0400728c */ /* 0x000fd2000bf05270 */
[----:B------:R-:W-:Y:S05]  /*9030*/  BRA.U !UP0, `(.L_x_139) ;  /* 0x0000000108487547 */ /* 0x000fea000b800000 */
[----:B------:R-:W2:Y:S02]  /*9040*/  LDCU.64 UR4, c[0x0][0xc90] ;  /* 0x00019200ff0477ac */ /* 0x000ea40008000a00 */
[----:B--2---:R-:W-:-:S04]  /*9050*/  UISETP.NE.U32.AND UP0, UPT, UR4, URZ, UPT ;  /* 0x000000ff0400728c */ /* 0x004fc8000bf05070 */
[----:B------:R-:W-:-:S09]  /*9060*/  UISETP.NE.AND.EX UP0, UPT, UR5, URZ, UPT, UP0 ;  /* 0x000000ff0500728c */ /* 0x000fd2000bf05300 */
[----:B------:R-:W-:Y:S05]  /*9070*/  BRA.U UP0, `(.L_x_140) ;  /* 0x00000001000c7547 */ /* 0x000fea000b800000 */
[----:B------:R-:W-:-:S13]  /*9080*/  FSETP.NEU.AND P0, PT, R41, RZ, PT ;  /* 0x000000ff2900720b */ /* 0x000fda0003f0d000 */
[----:B------:R-:W-:Y:S05]  /*9090*/  @!P0 EXIT ;  /* 0x000000000000894d */ /* 0x000fea0003800000 */
[----:B------:R-:W-:Y:S05]  /*90a0*/  BRA `(.L_x_139) ;  /* 0x00000000002c7947 */ /* 0x000fea0003800000 */
.L_x_140:
[----:B------:R-:W-:Y:S01]  /*90b0*/  ISETP.NE.AND P0, PT, R90, RZ, PT ;  /* 0x000000ff5a00720c */ /* 0x000fe20003f05270 */
[----:B------:R-:W-:-:S12]  /*90c0*/  BSSY.RECONVERGENT B0, `(.L_x_139) ;  /* 0x0000009000007945 */ /* 0x000fd80003800200 */
[----:B------:R-:W-:Y:S05]  /*90d0*/  @P0 BRA `(.L_x_141) ;  /* 0x0000000000140947 */ /* 0x000fea0003800000 */
[----:B------:R-:W2:Y:S02]  /*90e0*/  LDCU.64 UR4, c[0x0][0xc88] ;  /* 0x00019100ff0477ac */ /* 0x000ea40008000a00 */
[----:B--2---:R-:W-:-:S04]  /*90f0*/  ISETP.NE.U32.AND P0, PT, RZ, UR4, PT ;  /* 0x00000004ff007c0c */ /* 0x004fc8000bf05070 */
[----:B------:R-:W-:-:S13]  /*9100*/  ISETP.NE.AND.EX P0, PT, RZ, UR5, PT, P0 ;  /* 0x00000005ff007c0c */ /* 0x000fda000bf05300 */
[----:B------:R-:W-:Y:S05]  /*9110*/  @!P0 EXIT ;  /* 0x000000000000894d */ /* 0x000fea0003800000 */
[----:B------:R-:W-:Y:S05]  /*9120*/  BRA `(.L_x_142) ;  /* 0x0000000000087947 */ /* 0x000fea0003800000 */
.L_x_141:
[----:B------:R-:W-:-:S13]  /*9130*/  FSETP.NEU.AND P0, PT, R41, RZ, PT ;  /* 0x000000ff2900720b */ /* 0x000fda0003f0d000 */
[----:B------:R-:W-:Y:S05]  /*9140*/  @!P0 EXIT ;  /* 0x000000000000894d */ /* 0x000fea0003800000 */
.L_x_142:
[----:B------:R-:W-:Y:S05]  /*9150*/  BSYNC.RECONVERGENT B0 ;  /* 0x0000000000007941 */ /* 0x000fea0003800200 */
.L_x_139:
[----:B------:R-:W2:Y:S01]  /*9160*/  S2UR UR5, SR_CgaCtaId ;  /* 0x00000000000579c3 */ /* 0x000ea20000008800 */
[----:B------:R-:W-:Y:S01]  /*9170*/  ULEA UR4, UR52, UR47, 0x3 ;  /* 0x0000002f34047291 */ /* 0x000fe2000f8e18ff */
[----:B------:R-:W-:-:S04]  /*9180*/  DEPBAR.LE SB0, 0x0 ;  /* 0x000080000000791a */ /* 0x000fc80000000000 */
[----:B------:R-:W-:-:S04]  /*9190*/  UIADD3 UR4, UPT, UPT, UR4, 0xa8, URZ ;  /* 0x000000a804047890 */ /* 0x000fc8000fffe0ff */
[----:B--2---:R-:W-:-:S09]  /*91a0*/  UPRMT UR4, UR5, 0x654, UR4 ;  /* 0x0000065405047896 */ /* 0x004fd20008000004 */
[----:B------:R-:W-:Y:S01]  /*91b0*/  SYNCS.ARRIVE.TRANS64.RED.A1T0 RZ, [UR4], RZ ;  /* 0x000000ffffff79a7 */ /* 0x000fe20008100404 */
[----:B------:R-:W-:Y:S05]  /*91c0*/  EXIT ;  /* 0x000000000000794d */ /* 0x000fea0003800000 */
.L_x_25:
[----:B-1----:R1:W2:Y:S02]  /*91d0*/  SYNCS.PHASECHK.TRANS64.TRYWAIT P0, [R0+URZ+0x120], R3 ;  /* 0x00012003000075a7 */ /* 0x0022a400080011ff */
[----:B--2---:R-:W-:Y:S05]  /*91e0*/  @!P0 NANOSLEEP.SYNCS 0x989680 ;  /* 0x009896800000895d */ /* 0x004fea0003900000 */
[----:B------:R-:W2:Y:S02]  /*91f0*/  @!P0 SYNCS.PHASECHK.TRANS64 P0, [R0+URZ+0x120], R3 ;  /* 0x00012003000085a7 */ /* 0x000ea400080010ff */
[----:B--2---:R-:W-:Y:S05]  /*9200*/  @!P0 BRA `(.L_x_25) ;  /* 0xfffffffc00f08947 */ /* 0x004fea000383ffff */
[----:B------:R-:W-:Y:S05]  /*9210*/  BRA `(.L_x_143) ;  /* 0xffffff8800687947 */ /* 0x000fea000383ffff */
.L_x_28:
[----:B-1----:R-:W-:-:S07]  /*9220*/  MOV R0, UR5 ;  /* 0x0000000500007c02 */ /* 0x002fce0008000f00 */
.L_x_144:
[----:B-1----:R1:W2:Y:S02]  /*9230*/  SYNCS.PHASECHK.TRANS64.TRYWAIT P0, [R0+URZ+0x48], R3 ;  /* 0x00004803000075a7 */ /* 0x0022a400080011ff */
[----:B--2---:R-:W-:Y:S05]  /*9240*/  @!P0 NANOSLEEP.SYNCS 0x989680 ;  /* 0x009896800000895d */ /* 0x004fea0003900000 */
[----:B------:R-:W2:Y:S02]  /*9250*/  @!P0 SYNCS.PHASECHK.TRANS64 P0, [R0+URZ+0x48], R3 ;  /* 0x00004803000085a7 */ /* 0x000ea400080010ff */
[----:B--2---:R-:W-:Y:S05]  /*9260*/  @!P0 BRA `(.L_x_144) ;  /* 0xfffffffc00f08947 */ /* 0x004fea000383ffff */
[----:B------:R-:W-:Y:S05]  /*9270*/  BRA `(.L_x_27) ;  /* 0xffffff8800cc7947 */ /* 0x000fea000383ffff */
.L_x_37:
[----:B-1----:R-:W-:-:S07]  /*9280*/  MOV R0, UR6 ;  /* 0x0000000600007c02 */ /* 0x002fce0008000f00 */
.L_x_145:
[----:B-1----:R1:W2:Y:S02]  /*9290*/  SYNCS.PHASECHK.TRANS64.TRYWAIT P0, [R0+URZ+0x48], R3 ;  /* 0x00004803000075a7 */ /* 0x0022a400080011ff */
[----:B--2---:R-:W-:Y:S05]  /*92a0*/  @!P0 NANOSLEEP.SYNCS 0x989680 ;  /* 0x009896800000895d */ /* 0x004fea0003900000 */
[----:B------:R-:W2:Y:S02]  /*92b0*/  @!P0 SYNCS.PHASECHK.TRANS64 P0, [R0+URZ+0x48], R3 ;  /* 0x00004803000085a7 */ /* 0x000ea400080010ff */
[----:B--2---:R-:W-:Y:S05]  /*92c0*/  @!P0 BRA `(.L_x_145) ;  /* 0xfffffffc00f08947 */ /* 0x004fea000383ffff */
[----:B------:R-:W-:Y:S05]  /*92d0*/  BRA `(.L_x_36) ;  /* 0xffffff8c00e87947 */ /* 0x000fea000383ffff */
.L_x_44:
[----:B-1----:R1:W4:Y:S02]  /*92e0*/  SYNCS.PHASECHK.TRANS64.TRYWAIT P0, [R3+URZ+0xd0], R0 ;  /* 0x0000d000030075a7 */ /* 0x00232400080011ff */
[----:B----4-:R-:W-:Y:S05]  /*92f0*/  @!P0 NANOSLEEP.SYNCS 0x989680 ;  /* 0x009896800000895d */ /* 0x010fea0003900000 */
[----:B------:R-:W4:Y:S02]  /*9300*/  @!P0 SYNCS.PHASECHK.TRANS64 P0, [R3+URZ+0xd0], R0 ;  /* 0x0000d000030085a7 */ /* 0x000f2400080010ff */
[----:B----4-:R-:W-:Y:S05]  /*9310*/  @!P0 BRA `(.L_x_44) ;  /* 0xfffffffc00f08947 */ /* 0x010fea000383ffff */
[----:B------:R-:W-:Y:S05]  /*9320*/  BRA `(.L_x_146) ;  /* 0xffffff9000e07947 */ /* 0x000fea000383ffff */
.L_x_48:
[----:B-1----:R-:W-:-:S07]  /*9330*/  MOV R0, UR4 ;  /* 0x0000000400007c02 */ /* 0x002fce0008000f00 */
.L_x_147:
[----:B-1----:R1:W2:Y:S02]  /*9340*/  SYNCS.PHASECHK.TRANS64.TRYWAIT P0, [R0+URZ], R3 ;  /* 0x00000003000075a7 */ /* 0x0022a400080011ff */
[----:B--2---:R-:W-:Y:S05]  /*9350*/  @!P0 NANOSLEEP.SYNCS 0x989680 ;  /* 0x009896800000895d */ /* 0x004fea0003900000 */
[----:B------:R-:W2:Y:S02]  /*9360*/  @!P0 SYNCS.PHASECHK.TRANS64 P0, [R0+URZ], R3 ;  /* 0x00000003000085a7 */ /* 0x000ea400080010ff */
[----:B--2---:R-:W-:Y:S05]  /*9370*/  @!P0 BRA `(.L_x_147) ;  /* 0xfffffffc00f08947 */ /* 0x004fea000383ffff */
[----:B------:R-:W-:Y:S05]  /*9380*/  BRA `(.L_x_148) ;  /* 0xffffff98008c7947 */ /* 0x000fea000383ffff */
.L_x_49:
[----:B------:R-:W-:-:S07]  /*9390*/  MOV R0, UR5 ;  /* 0x0000000500007c02 */ /* 0x000fce0008000f00 */
.L_x_149:
[----:B-1----:R1:W2:Y:S02]  /*93a0*/  SYNCS.PHASECHK.TRANS64.TRYWAIT P0, [R0+URZ], R3 ;  /* 0x00000003000075a7 */ /* 0x0022a400080011ff */
[----:B--2---:R-:W-:Y:S05]  /*93b0*/  @!P0 NANOSLEEP.SYNCS 0x989680 ;  /* 0x009896800000895d */ /* 0x004fea0003900000 */
[----:B------:R-:W2:Y:S02]  /*93c0*/  @!P0 SYNCS.PHASECHK.TRANS64 P0, [R0+URZ], R3 ;  /* 0x00000003000085a7 */ /* 0x000ea400080010ff */
[----:B--2---:R-:W-:Y:S05]  /*93d0*/  @!P0 BRA `(.L_x_149) ;  /* 0xfffffffc00f08947 */ /* 0x004fea000383ffff */
[----:B------:R-:W-:Y:S05]  /*93e0*/  BRA `(.L_x_150) ;  /* 0xffffff9800987947 */ /* 0x000fea000383ffff */
.L_x_50:
[----:B------:R-:W-:-:S07]  /*93f0*/  MOV R0, UR5 ;  /* 0x0000000500007c02 */ /* 0x000fce0008000f00 */
.L_x_151:
[----:B-1----:R1:W2:Y:S02]  /*9400*/  SYNCS.PHASECHK.TRANS64.TRYWAIT P0, [R0+URZ], R3 ;  /* 0x00000003000075a7 */ /* 0x0022a400080011ff */
[----:B--2---:R-:W-:Y:S05]  /*9410*/  @!P0 NANOSLEEP.SYNCS 0x989680 ;  /* 0x009896800000895d */ /* 0x004fea0003900000 */
[----:B------:R-:W2:Y:S02]  /*9420*/  @!P0 SYNCS.PHASECHK.TRANS64 P0, [R0+URZ], R3 ;  /* 0x00000003000085a7 */ /* 0x000ea400080010ff */
[----:B--2---:R-:W-:Y:S05]  /*9430*/  @!P0 BRA `(.L_x_151) ;  /* 0xfffffffc00f08947 */ /* 0x004fea000383ffff */
[----:B------:R-:W-:Y:S05]  /*9440*/  BRA `(.L_x_152) ;  /* 0xffffff9800a47947 */ /* 0x000fea000383ffff */
.L_x_51:
[----:B------:R-:W-:-:S07]  /*9450*/  MOV R0, UR5 ;  /* 0x0000000500007c02 */ /* 0x000fce0008000f00 */
.L_x_153:
[----:B-1----:R1:W2:Y:S02]  /*9460*/  SYNCS.PHASECHK.TRANS64.TRYWAIT P0, [R0+URZ], R3 ;  /* 0x00000003000075a7 */ /* 0x0022a400080011ff */
[----:B--2---:R-:W-:Y:S05]  /*9470*/  @!P0 NANOSLEEP.SYNCS 0x989680 ;  /* 0x009896800000895d */ /* 0x004fea0003900000 */
[----:B------:R-:W2:Y:S02]  /*9480*/  @!P0 SYNCS.PHASECHK.TRANS64 P0, [R0+URZ], R3 ;  /* 0x00000003000085a7 */ /* 0x000ea400080010ff */
[----:B--2---:R-:W-:Y:S05]  /*9490*/  @!P0 BRA `(.L_x_153) ;  /* 0xfffffffc00f08947 */ /* 0x004fea000383ffff */
[----:B------:R-:W-:Y:S05]  /*94a0*/  BRA `(.L_x_154) ;  /* 0xffffff9800b07947 */ /* 0x000fea000383ffff */
.L_x_52:
[----:B------:R-:W-:-:S07]  /*94b0*/  MOV R0, UR5 ;  /* 0x0000000500007c02 */ /* 0x000fce0008000f00 */
.L_x_155:
[----:B-1----:R1:W2:Y:S02]  /*94c0*/  SYNCS.PHASECHK.TRANS64.TRYWAIT P0, [R0+URZ], R3 ;  /* 0x00000003000075a7 */ /* 0x0022a400080011ff */
[----:B--2---:R-:W-:Y:S05]  /*94d0*/  @!P0 NANOSLEEP.SYNCS 0x989680 ;  /* 0x009896800000895d */ /* 0x004fea0003900000 */
[----:B------:R-:W2:Y:S02]  /*94e0*/  @!P0 SYNCS.PHASECHK.TRANS64 P0, [R0+URZ], R3 ;  /* 0x00000003000085a7 */ /* 0x000ea400080010ff */
[----:B--2---:R-:W-:Y:S05]  /*94f0*/  @!P0 BRA `(.L_x_155) ;  /* 0xfffffffc00f08947 */ /* 0x004fea000383ffff */
[----:B------:R-:W-:Y:S05]  /*9500*/  BRA `(.L_x_156) ;  /* 0xffffff9800bc7947 */ /* 0x000fea000383ffff */
.L_x_53:
[----:B------:R-:W-:-:S07]  /*9510*/  MOV R0, UR5 ;  /* 0x0000000500007c02 */ /* 0x000fce0008000f00 */
.L_x_157:
[----:B-1----:R1:W2:Y:S02]  /*9520*/  SYNCS.PHASECHK.TRANS64.TRYWAIT P0, [R0+URZ], R3 ;  /* 0x00000003000075a7 */ /* 0x0022a400080011ff */
[----:B--2---:R-:W-:Y:S05]  /*9530*/  @!P0 NANOSLEEP.SYNCS 0x989680 ;  /* 0x009896800000895d */ /* 0x004fea0003900000 */
[----:B------:R-:W2:Y:S02]  /*9540*/  @!P0 SYNCS.PHASECHK.TRANS64 P0, [R0+URZ], R3 ;  /* 0x00000003000085a7 */ /* 0x000ea400080010ff */
[----:B--2---:R-:W-:Y:S05]  /*9550*/  @!P0 BRA `(.L_x_157) ;  /* 0xfffffffc00f08947 */ /* 0x004fea000383ffff */
[----:B------:R-:W-:Y:S05]  /*9560*/  BRA `(.L_x_158) ;  /* 0xffffff9800c87947 */ /* 0x000fea000383ffff */
.L_x_54:
[----:B------:R-:W-:-:S07]  /*9570*/  MOV R0, UR5 ;  /* 0x0000000500007c02 */ /* 0x000fce0008000f00 */
.L_x_159:
[----:B-1----:R1:W2:Y:S02]  /*9580*/  SYNCS.PHASECHK.TRANS64.TRYWAIT P0, [R0+URZ], R3 ;  /* 0x00000003000075a7 */ /* 0x0022a400080011ff */
[----:B--2---:R-:W-:Y:S05]  /*9590*/  @!P0 NANOSLEEP.SYNCS 0x989680 ;  /* 0x009896800000895d */ /* 0x004fea0003900000 */
[----:B------:R-:W2:Y:S02]  /*95a0*/  @!P0 SYNCS.PHASECHK.TRANS64 P0, [R0+URZ], R3 ;  /* 0x00000003000085a7 */ /* 0x000ea400080010ff */
[----:B--2---:R-:W-:Y:S05]  /*95b0*/  @!P0 BRA `(.L_x_159) ;  /* 0xfffffffc00f08947 */ /* 0x004fea000383ffff */
[----:B------:R-:W-:Y:S05]  /*95c0*/  BRA `(.L_x_160) ;  /* 0xffffff9800d47947 */ /* 0x000fea000383ffff */
.L_x_55:
[----:B------:R-:W-:-:S07]  /*95d0*/  MOV R0, UR5 ;  /* 0x0000000500007c02 */ /* 0x000fce0008000f00 */
.L_x_161:
[----:B-1----:R1:W2:Y:S02]  /*95e0*/  SYNCS.PHASECHK.TRANS64.TRYWAIT P0, [R0+URZ], R3 ;  /* 0x00000003000075a7 */ /* 0x0022a400080011ff */
[----:B--2---:R-:W-:Y:S05]  /*95f0*/  @!P0 NANOSLEEP.SYNCS 0x989680 ;  /* 0x009896800000895d */ /* 0x004fea0003900000 */
[----:B------:R-:W2:Y:S02]  /*9600*/  @!P0 SYNCS.PHASECHK.TRANS64 P0, [R0+URZ], R3 ;  /* 0x00000003000085a7 */ /* 0x000ea400080010ff */
[----:B--2---:R-:W-:Y:S05]  /*9610*/  @!P0 BRA `(.L_x_161) ;  /* 0xfffffffc00f08947 */ /* 0x004fea000383ffff */
[----:B------:R-:W-:Y:S05]  /*9620*/  BRA `(.L_x_162) ;  /* 0xffffff9800e07947 */ /* 0x000fea000383ffff */
.L_x_58:
[----:B--2---:R2:W3:Y:S02]  /*9630*/  SYNCS.PHASECHK.TRANS64.TRYWAIT P0, [R0+URZ+0x110], R5 ;  /* 0x00011005000075a7 */ /* 0x0044e400080011ff */
[----:B---3--:R-:W-:Y:S05]  /*9640*/  @!P0 NANOSLEEP.SYNCS 0x989680 ;  /* 0x009896800000895d */ /* 0x008fea0003900000 */
[----:B------:R-:W3:Y:S02]  /*9650*/  @!P0 SYNCS.PHASECHK.TRANS64 P0, [R0+URZ+0x110], R5 ;  /* 0x00011005000085a7 */ /* 0x000ee400080010ff */
[----:B---3--:R-:W-:Y:S05]  /*9660*/  @!P0 BRA `(.L_x_58) ;  /* 0xfffffffc00f08947 */ /* 0x008fea000383ffff */
[----:B------:R-:W-:Y:S05]  /*9670*/  BRA `(.L_x_163) ;  /* 0xffffff9c00447947 */ /* 0x000fea000383ffff */
.L_x_59:
[----:B------:R-:W-:-:S07]  /*9680*/  MOV R0, UR4 ;  /* 0x0000000400007c02 */ /* 0x000fce0008000f00 */
.L_x_164:
[----:B--2---:R2:W3:Y:S02]  /*9690*/  SYNCS.PHASECHK.TRANS64.TRYWAIT P0, [R0+URZ+0xe0], R7 ;  /* 0x0000e007000075a7 */ /* 0x0044e400080011ff */
[----:B---3--:R-:W-:Y:S05]  /*96a0*/  @!P0 NANOSLEEP.SYNCS 0x989680 ;  /* 0x009896800000895d */ /* 0x008fea0003900000 */
[----:B------:R-:W3:Y:S02]  /*96b0*/  @!P0 SYNCS.PHASECHK.TRANS64 P0, [R0+URZ+0xe0], R7 ;  /* 0x0000e007000085a7 */ /* 0x000ee400080010ff */
[----:B---3--:R-:W-:Y:S05]  /*96c0*/  @!P0 BRA `(.L_x_164) ;  /* 0xfffffffc00f08947 */ /* 0x008fea000383ffff */
[----:B------:R-:W-:Y:S05]  /*96d0*/  BRA `(.L_x_165) ;  /* 0xffffff9c00547947 */ /* 0x000fea000383ffff */
.L_x_60:
[----:B--2---:R2:W3:Y:S02]  /*96e0*/  SYNCS.PHASECHK.TRANS64.TRYWAIT P1, [R0+URZ+0xd0], R5 ;  /* 0x0000d005000075a7 */ /* 0x0044e400080211ff */
[----:B---3--:R-:W-:Y:S05]  /*96f0*/  @!P1 NANOSLEEP.SYNCS 0x989680 ;  /* 0x009896800000995d */ /* 0x008fea0003900000 */
[----:B------:R-:W3:Y:S02]  /*9700*/  @!P1 SYNCS.PHASECHK.TRANS64 P1, [R0+URZ+0xd0], R5 ;  /* 0x0000d005000095a7 */ /* 0x000ee400080210ff */
[----:B---3--:R-:W-:Y:S05]  /*9710*/  @!P1 BRA `(.L_x_60) ;  /* 0xfffffffc00f09947 */ /* 0x008fea000383ffff */
[----:B------:R-:W-:Y:S05]  /*9720*/  BRA `(.L_x_166) ;  /* 0xffffff9c00847947 */ /* 0x000fea000383ffff */
.L_x_63:
[----:B------:R-:W-:-:S07]  /*9730*/  MOV R0, UR4 ;  /* 0x0000000400007c02 */ /* 0x000fce0008000f00 */
.L_x_167:
[----:B--2---:R2:W3:Y:S02]  /*9740*/  SYNCS.PHASECHK.TRANS64.TRYWAIT P0, [R0+URZ+0xe0], R3 ;  /* 0x0000e003000075a7 */ /* 0x0044e400080011ff */
[----:B---3--:R-:W-:Y:S05]  /*9750*/  @!P0 NANOSLEEP.SYNCS 0x989680 ;  /* 0x009896800000895d */ /* 0x008fea0003900000 */
[----:B------:R-:W3:Y:S02]  /*9760*/  @!P0 SYNCS.PHASECHK.TRANS64 P0, [R0+URZ+0xe0], R3 ;  /* 0x0000e003000085a7 */ /* 0x000ee400080010ff */
[----:B---3--:R-:W-:Y:S05]  /*9770*/  @!P0 BRA `(.L_x_167) ;  /* 0xfffffffc00f08947 */ /* 0x008fea000383ffff */
[----:B------:R-:W-:Y:S05]  /*9780*/  BRA `(.L_x_62) ;  /* 0xffffff9c00d87947 */ /* 0x000fea000383ffff */
.L_x_72:
[----:B--2---:R-:W-:-:S04]  /*9790*/  MOV R5, UR5 ;  /* 0x0000000500057c02 */ /* 0x004fc80008000f00 */
[----:B------:R2:W3:Y:S03]  /*97a0*/  SYNCS.PHASECHK.TRANS64.TRYWAIT P0, [R5+URZ+0x8], R6 ;  /* 0x00000806050075a7 */ /* 0x0004e600080011ff */
[----:B---3--:R-:W-:Y:S05]  /*97b0*/  @!P0 NANOSLEEP.SYNCS 0x989680 ;  /* 0x009896800000895d */ /* 0x008fea0003900000 */
[----:B------:R-:W3:Y:S02]  /*97c0*/  @!P0 SYNCS.PHASECHK.TRANS64 P0, [R5+URZ+0x8], R6 ;  /* 0x00000806050085a7 */ /* 0x000ee400080010ff */
[----:B---3--:R-:W-:Y:S05]  /*97d0*/  @!P0 BRA `(.L_x_72) ;  /* 0xfffffffc00ec8947 */ /* 0x008fea000383ffff */
[----:B------:R-:W-:Y:S05]  /*97e0*/  BRA `(.L_x_71) ;  /* 0xffffffa000907947 */ /* 0x000fea000383ffff */
.L_x_74:
[----:B------:R-:W-:Y:S01]  /*97f0*/  BSSY B0, `(.L_x_168) ;  /* 0x0000006000007945 */ /* 0x000fe20003800000 */
[----:B------:R-:W-:-:S07]  /*9800*/  MOV R15, 0xffffffff ;  /* 0xffffffff000f7802 */ /* 0x000fce0000000f00 */
[----:B-12--5:R-:W-:Y:S05]  /*9810*/  WARPSYNC.COLLECTIVE R15, `(.L_x_169) ;  /* 0x000000000f0c7348 */ /* 0x026fea0003c00000 */
[----:B------:R-:W-:Y:S02]  /*9820*/  ELECT P6, UR79, PT ;  /* 0x00000000004f782f */ /* 0x000fe400038c0000 */
[----:B------:R-:W-:Y:S01]  /*9830*/  MOV R14, UR79 ;  /* 0x0000004f000e7c02 */ /* 0x000fe20008000f00 */
[----:B-12--5:R-:W-:Y:S10]  /*9840*/  ENDCOLLECTIVE ;  /* 0x000000000000791b */ /* 0x026ff40003800000 */
.L_x_169:
[----:B------:R-:W-:Y:S05]  /*9850*/  BSYNC B0 ;  /* 0x0000000000007941 */ /* 0x000fea0003800000 */
.L_x_168:
[----:B------:R-:W-:Y:S01]  /*9860*/  PLOP3.LUT P0, PT, P6, PT, PT, 0x80, 0x8 ;  /* 0x000000000008781c */ /* 0x000fe2000370f070 */
[----:B------:R-:W-:-:S12]  /*9870*/  BRA `(.L_x_170) ;  /* 0xffffffa000bc7947 */ /* 0x000fd8000383ffff */
.L_x_76:
[----:B--2---:R-:W-:-:S04]  /*9880*/  MOV R3, UR5 ;  /* 0x0000000500037c02 */ /* 0x004fc80008000f00 */
[----:B------:R2:W3:Y:S03]  /*9890*/  SYNCS.PHASECHK.TRANS64.TRYWAIT P0, [R3+URZ+0x8], R4 ;  /* 0x00000804030075a7 */ /* 0x0004e600080011ff */
[----:B---3--:R-:W-:Y:S05]  /*98a0*/  @!P0 NANOSLEEP.SYNCS 0x989680 ;  /* 0x009896800000895d */ /* 0x008fea0003900000 */
[----:B------:R-:W3:Y:S02]  /*98b0*/  @!P0 SYNCS.PHASECHK.TRANS64 P0, [R3+URZ+0x8], R4 ;  /* 0x00000804030085a7 */ /* 0x000ee400080010ff */
[----:B---3--:R-:W-:Y:S05]  /*98c0*/  @!P0 BRA `(.L_x_76) ;  /* 0xfffffffc00ec8947 */ /* 0x008fea000383ffff */
[----:B------:R-:W-:Y:S05]  /*98d0*/  BRA `(.L_x_75) ;  /* 0xffffffa000c07947 */ /* 0x000fea000383ffff */
.L_x_77:
[----:B-1----:R1:W2:Y:S02]  /*98e0*/  SYNCS.PHASECHK.TRANS64.TRYWAIT P0, [R2+URZ+0xd0], R5 ;  /* 0x0000d005020075a7 */ /* 0x0022a400080011ff */
[----:B--2---:R-:W-:Y:S05]  /*98f0*/  @!P0 NANOSLEEP.SYNCS 0x989680 ;  /* 0x009896800000895d */ /* 0x004fea0003900000 */
[----:B------:R-:W2:Y:S02]  /*9900*/  @!P0 SYNCS.PHASECHK.TRANS64 P0, [R2+URZ+0xd0], R5 ;  /* 0x0000d005020085a7 */ /* 0x000ea400080010ff */
[----:B--2---:R-:W-:Y:S05]  /*9910*/  @!P0 BRA `(.L_x_77) ;  /* 0xfffffffc00f08947 */ /* 0x004fea000383ffff */
[----:B------:R-:W-:Y:S05]  /*9920*/  BRA `(.L_x_171) ;  /* 0xffffffa800007947 */ /* 0x000fea000383ffff */
.L_x_81:
[----:B------:R-:W-:-:S07]  /*9930*/  MOV R0, UR57 ;  /* 0x0000003900007c02 */ /* 0x000fce0008000f00 */
.L_x_172:
[----:B-1----:R1:W2:Y:S02]  /*9940*/  SYNCS.PHASECHK.TRANS64.TRYWAIT P0, [R0+URZ+0x100], R5 ;  /* 0x00010005000075a7 */ /* 0x0022a400080011ff */
[----:B--2---:R-:W-:Y:S05]  /*9950*/  @!P0 NANOSLEEP.SYNCS 0x989680 ;  /* 0x009896800000895d */ /* 0x004fea0003900000 */
[----:B------:R-:W2:Y:S02]  /*9960*/  @!P0 SYNCS.PHASECHK.TRANS64 P0, [R0+URZ+0x100], R5 ;  /* 0x00010005000085a7 */ /* 0x000ea400080010ff */
[----:B--2---:R-:W-:Y:S05]  /*9970*/  @!P0 BRA `(.L_x_172) ;  /* 0xfffffffc00f08947 */ /* 0x004fea000383ffff */
[----:B------:R-:W-:Y:S05]  /*9980*/  BRA `(.L_x_173) ;  /* 0xffffffac00987947 */ /* 0x000fea000383ffff */
.L_x_84:
[----:B------:R-:W-:Y:S07]  /*9990*/  MOV R0, UR7 ;  /* 0x0000000700007c02 */ /* 0x000fee0008000f00 */
.L_x_174:
[----:B-1----:R1:W2:Y:S02]  /*99a0*/  SYNCS.PHASECHK.TRANS64.TRYWAIT P0, [R0+URZ], R5 ;  /* 0x00000005000075a7 */ /* 0x0022a400080011ff */
[----:B--2---:R-:W-:Y:S05]  /*99b0*/  @!P0 NANOSLEEP.SYNCS 0x989680 ;  /* 0x009896800000895d */ /* 0x004fea0003900000 */
[----:B------:R-:W2:Y:S02]  /*99c0*/  @!P0 SYNCS.PHASECHK.TRANS64 P0, [R0+URZ], R5 ;  /* 0x00000005000085a7 */ /* 0x000ea400080010ff */
[----:B--2---:R-:W-:Y:S05]  /*99d0*/  @!P0 BRA `(.L_x_174) ;  /* 0xfffffffc00f08947 */ /* 0x004fea000383ffff */
[----:B------:R-:W-:Y:S05]  /*99e0*/  BRA `(.L_x_83) ;  /* 0xffffffac00f87947 */ /* 0x000fea000383ffff */
.L_x_88:
[----:B-1----:R-:W-:-:S07]  /*99f0*/  MOV R0, UR4 ;  /* 0x0000000400007c02 */ /* 0x002fce0008000f00 */
.L_x_175:
[----:B-1----:R1:W2:Y:S02]  /*9a00*/  SYNCS.PHASECHK.TRANS64.TRYWAIT P0, [R0+URZ], R3 ;  /* 0x00000003000075a7 */ /* 0x0022a400080011ff */
[----:B--2---:R-:W-:Y:S05]  /*9a10*/  @!P0 NANOSLEEP.SYNCS 0x989680 ;  /* 0x009896800000895d */ /* 0x004fea0003900000 */
[----:B------:R-:W2:Y:S02]  /*9a20*/  @!P0 SYNCS.PHASECHK.TRANS64 P0, [R0+URZ], R3 ;  /* 0x00000003000085a7 */ /* 0x000ea400080010ff */
[----:B--2---:R-:W-:Y:S05]  /*9a30*/  @!P0 BRA `(.L_x_175) ;  /* 0xfffffffc00f08947 */ /* 0x004fea000383ffff */
[----:B------:R-:W-:Y:S05]  /*9a40*/  BRA `(.L_x_176) ;  /* 0xffffffb400107947 */ /* 0x000fea000383ffff */
.L_x_91:
[----:B------:R-:W-:-:S07]  /*9a50*/  MOV R0, UR31 ;  /* 0x0000001f00007c02 */ /* 0x000fce0008000f00 */
.L_x_177:
[----:B-1----:R1:W2:Y:S02]  /*9a60*/  SYNCS.PHASECHK.TRANS64.TRYWAIT P1, [R0+URZ+0x130], R3 ;  /* 0x00013003000075a7 */ /* 0x0022a400080211ff */
[----:B--2---:R-:W-:Y:S05]  /*9a70*/  @!P1 NANOSLEEP.SYNCS 0x989680 ;  /* 0x009896800000995d */ /* 0x004fea0003900000 */
[----:B------:R-:W2:Y:S02]  /*9a80*/  @!P1 SYNCS.PHASECHK.TRANS64 P1, [R0+URZ+0x130], R3 ;  /* 0x00013003000095a7 */ /* 0x000ea400080210ff */
[----:B--2---:R-:W-:Y:S05]  /*9a90*/  @!P1 BRA `(.L_x_177) ;  /* 0xfffffffc00f09947 */ /* 0x004fea000383ffff */
[----:B------:R-:W-:Y:S05]  /*9aa0*/  BRA `(.L_x_178) ;  /* 0xffffffb4005c7947 */ /* 0x000fea000383ffff */
.L_x_96:
[----:B--2---:R2:W3:Y:S02]  /*9ab0*/  SYNCS.PHASECHK.TRANS64.TRYWAIT P0, [R8+URZ+0xd0], R5 ;  /* 0x0000d005080075a7 */ /* 0x0044e400080011ff */
[----:B---3--:R-:W-:Y:S05]  /*9ac0*/  @!P0 NANOSLEEP.SYNCS 0x989680 ;  /* 0x009896800000895d */ /* 0x008fea0003900000 */
[----:B------:R-:W3:Y:S02]  /*9ad0*/  @!P0 SYNCS.PHASECHK.TRANS64 P0, [R8+URZ+0xd0], R5 ;  /* 0x0000d005080085a7 */ /* 0x000ee400080010ff */
[----:B---3--:R-:W-:Y:S05]  /*9ae0*/  @!P0 BRA `(.L_x_96) ;  /* 0xfffffffc00f08947 */ /* 0x008fea000383ffff */
[----:B------:R-:W-:Y:S05]  /*9af0*/  BRA `(.L_x_179) ;  /* 0xffffffb800887947 */ /* 0x000fea000383ffff */
.L_x_99:
[----:B------:R-:W-:Y:S07]  /*9b00*/  MOV R0, UR24 ;  /* 0x0000001800007c02 */ /* 0x000fee0008000f00 */
.L_x_180:
[----:B--2---:R2:W3:Y:S02]  /*9b10*/  SYNCS.PHASECHK.TRANS64.TRYWAIT P1, [R0+URZ+0xc8], R5 ;  /* 0x0000c805000075a7 */ /* 0x0044e400080211ff */
[----:B---3--:R-:W-:Y:S05]  /*9b20*/  @!P1 NANOSLEEP.SYNCS 0x989680 ;  /* 0x009896800000995d */ /* 0x008fea0003900000 */
[----:B------:R-:W3:Y:S02]  /*9b30*/  @!P1 SYNCS.PHASECHK.TRANS64 P1, [R0+URZ+0xc8], R5 ;  /* 0x0000c805000095a7 */ /* 0x000ee400080210ff */
[----:B---3--:R-:W-:Y:S05]  /*9b40*/  @!P1 BRA `(.L_x_180) ;  /* 0xfffffffc00f09947 */ /* 0x008fea000383ffff */
[----:B------:R-:W-:Y:S05]  /*9b50*/  BRA `(.L_x_98) ;  /* 0xffffffc000007947 */ /* 0x000fea000383ffff */
.L_x_102:
[----:B------:R-:W-:Y:S07]  /*9b60*/  MOV R0, UR4 ;  /* 0x0000000400007c02 */ /* 0x000fee0008000f00 */
.L_x_181:
[----:B--2---:R2:W3:Y:S02]  /*9b70*/  SYNCS.PHASECHK.TRANS64.TRYWAIT P0, [R0+URZ+0xa8], R5 ;  /* 0x0000a805000075a7 */ /* 0x0044e400080011ff */
[----:B---3--:R-:W-:Y:S05]  /*9b80*/  @!P0 NANOSLEEP.SYNCS 0x989680 ;  /* 0x009896800000895d */ /* 0x008fea0003900000 */
[----:B------:R-:W3:Y:S02]  /*9b90*/  @!P0 SYNCS.PHASECHK.TRANS64 P0, [R0+URZ+0xa8], R5 ;  /* 0x0000a805000085a7 */ /* 0x000ee400080010ff */
[----:B---3--:R-:W-:Y:S05]  /*9ba0*/  @!P0 BRA `(.L_x_181) ;  /* 0xfffffffc00f08947 */ /* 0x008fea000383ffff */
[----:B------:R-:W-:Y:S05]  /*9bb0*/  BRA `(.L_x_182) ;  /* 0xffffffc0005c7947 */ /* 0x000fea000383ffff */
.L_x_103:
[----:B------:R-:W-:Y:S07]  /*9bc0*/  MOV R5, UR5 ;  /* 0x0000000500057c02 */ /* 0x000fee0008000f00 */
.L_x_183:
[----:B--2---:R2:W3:Y:S02]  /*9bd0*/  SYNCS.PHASECHK.TRANS64.TRYWAIT P0, [R5+URZ+0xa8], R0 ;  /* 0x0000a800050075a7 */ /* 0x0044e400080011ff */
[----:B---3--:R-:W-:Y:S05]  /*9be0*/  @!P0 NANOSLEEP.SYNCS 0x989680 ;  /* 0x009896800000895d */ /* 0x008fea0003900000 */
[----:B------:R-:W3:Y:S02]  /*9bf0*/  @!P0 SYNCS.PHASECHK.TRANS64 P0, [R5+URZ+0xa8], R0 ;  /* 0x0000a800050085a7 */ /* 0x000ee400080010ff */
[----:B---3--:R-:W-:Y:S05]  /*9c00*/  @!P0 BRA `(.L_x_183) ;  /* 0xfffffffc00f08947 */ /* 0x008fea000383ffff */
[----:B------:R-:W-:Y:S05]  /*9c10*/  BRA `(.L_x_184) ;  /* 0xffffffc000c87947 */ /* 0x000fea000383ffff */
.L_x_105:
[----:B------:R-:W-:-:S07]  /*9c20*/  MOV R0, UR4 ;  /* 0x0000000400007c02 */ /* 0x000fce0008000f00 */
.L_x_185:
[----:B--2---:R2:W3:Y:S02]  /*9c30*/  SYNCS.PHASECHK.TRANS64.TRYWAIT P0, [R0+URZ], R3 ;  /* 0x00000003000075a7 */ /* 0x0044e400080011ff */
[----:B---3--:R-:W-:Y:S05]  /*9c40*/  @!P0 NANOSLEEP.SYNCS 0x989680 ;  /* 0x009896800000895d */ /* 0x008fea0003900000 */
[----:B------:R-:W3:Y:S02]  /*9c50*/  @!P0 SYNCS.PHASECHK.TRANS64 P0, [R0+URZ], R3 ;  /* 0x00000003000085a7 */ /* 0x000ee400080010ff */
[----:B---3--:R-:W-:Y:S05]  /*9c60*/  @!P0 BRA `(.L_x_185) ;  /* 0xfffffffc00f08947 */ /* 0x008fea000383ffff */
[----:B------:R-:W-:Y:S05]  /*9c70*/  BRA `(.L_x_186) ;  /* 0xffffffc400607947 */ /* 0x000fea000383ffff */
.L_x_106:
[----:B------:R-:W-:-:S07]  /*9c80*/  MOV R0, UR5 ;  /* 0x0000000500007c02 */ /* 0x000fce0008000f00 */
.L_x_187:
[----:B--2---:R2:W3:Y:S02]  /*9c90*/  SYNCS.PHASECHK.TRANS64.TRYWAIT P0, [R0+URZ], R3 ;  /* 0x00000003000075a7 */ /* 0x0044e400080011ff */
[----:B---3--:R-:W-:Y:S05]  /*9ca0*/  @!P0 NANOSLEEP.SYNCS 0x989680 ;  /* 0x009896800000895d */ /* 0x008fea0003900000 */
[----:B------:R-:W3:Y:S02]  /*9cb0*/  @!P0 SYNCS.PHASECHK.TRANS64 P0, [R0+URZ], R3 ;  /* 0x00000003000085a7 */ /* 0x000ee400080010ff */
[----:B---3--:R-:W-:Y:S05]  /*9cc0*/  @!P0 BRA `(.L_x_187) ;  /* 0xfffffffc00f08947 */ /* 0x008fea000383ffff */
[----:B------:R-:W-:Y:S05]  /*9cd0*/  BRA `(.L_x_188) ;  /* 0xffffffc4006c7947 */ /* 0x000fea000383ffff */
.L_x_108:
[----:B-1----:R1:W2:Y:S02]  /*9ce0*/  SYNCS.PHASECHK.TRANS64.TRYWAIT P0, [R3+URZ+0xd0], R0 ;  /* 0x0000d000030075a7 */ /* 0x0022a400080011ff */
[----:B--2---:R-:W-:Y:S05]  /*9cf0*/  @!P0 NANOSLEEP.SYNCS 0x989680 ;  /* 0x009896800000895d */ /* 0x004fea0003900000 */
[----:B------:R-:W2:Y:S02]  /*9d00*/  @!P0 SYNCS.PHASECHK.TRANS64 P0, [R3+URZ+0xd0], R0 ;  /* 0x0000d000030085a7 */ /* 0x000ea400080010ff */
[----:B--2---:R-:W-:Y:S05]  /*9d10*/  @!P0 BRA `(.L_x_108) ;  /* 0xfffffffc00f08947 */ /* 0x004fea000383ffff */
[----:B------:R-:W-:Y:S05]  /*9d20*/  BRA `(.L_x_189) ;  /* 0xffffffc800547947 */ /* 0x000fea000383ffff */
.L_x_118:
[----:B-1----:R1:W2:Y:S02]  /*9d30*/  SYNCS.PHASECHK.TRANS64.TRYWAIT P1, [R0+URZ+0x90], R3 ;  /* 0x00009003000075a7 */ /* 0x0022a400080211ff */
[----:B--2---:R-:W-:Y:S05]  /*9d40*/  @!P1 NANOSLEEP.SYNCS 0x989680 ;  /* 0x009896800000995d */ /* 0x004fea0003900000 */
[----:B------:R-:W2:Y:S02]  /*9d50*/  @!P1 SYNCS.PHASECHK.TRANS64 P1, [R0+URZ+0x90], R3 ;  /* 0x00009003000095a7 */ /* 0x000ea400080210ff */
[----:B--2---:R-:W-:Y:S05]  /*9d60*/  @!P1 BRA `(.L_x_118) ;  /* 0xfffffffc00f09947 */ /* 0x004fea000383ffff */
[----:B------:R-:W-:Y:S05]  /*9d70*/  BRA `(.L_x_117) ;  /* 0xffffffd400ec7947 */ /* 0x000fea000383ffff */
.L_x_120:
[----:B-1----:R1:W4:Y:S02]  /*9d80*/  SYNCS.PHASECHK.TRANS64.TRYWAIT P0, [R89+URZ+0xf0], R2 ;  /* 0x0000f002590075a7 */ /* 0x00232400080011ff */
[----:B----4-:R-:W-:Y:S05]  /*9d90*/  @!P0 NANOSLEEP.SYNCS 0x989680 ;  /* 0x009896800000895d */ /* 0x010fea0003900000 */
[----:B------:R-:W4:Y:S02]  /*9da0*/  @!P0 SYNCS.PHASECHK.TRANS64 P0, [R89+URZ+0xf0], R2 ;  /* 0x0000f002590085a7 */ /* 0x000f2400080010ff */
[----:B----4-:R-:W-:Y:S05]  /*9db0*/  @!P0 BRA `(.L_x_120) ;  /* 0xfffffffc00f08947 */ /* 0x010fea000383ffff */
[----:B------:R-:W-:Y:S05]  /*9dc0*/  BRA `(.L_x_119) ;  /* 0xffffffd800247947 */ /* 0x000fea000383ffff */
.L_x_131:
[----:B---3--:R3:W4:Y:S02]  /*9dd0*/  SYNCS.PHASECHK.TRANS64.TRYWAIT P0, [R3+URZ+0x90], R4 ;  /* 0x00009004030075a7 */ /* 0x00872400080011ff */
[----:B----4-:R-:W-:Y:S05]  /*9de0*/  @!P0 NANOSLEEP.SYNCS 0x989680 ;  /* 0x009896800000895d */ /* 0x010fea0003900000 */
[----:B------:R-:W4:Y:S02]  /*9df0*/  @!P0 SYNCS.PHASECHK.TRANS64 P0, [R3+URZ+0x90], R4 ;  /* 0x00009004030085a7 */ /* 0x000f2400080010ff */
[----:B----4-:R-:W-:Y:S05]  /*9e00*/  @!P0 BRA `(.L_x_131) ;  /* 0xfffffffc00f08947 */ /* 0x010fea000383ffff */
[----:B------:R-:W-:Y:S05]  /*9e10*/  BRA `(.L_x_130) ;  /* 0xffffffe400147947 */ /* 0x000fea000383ffff */
        .weak           $__internal_0_$__cuda_sm10x_tcgen05_guardrail_trap_col_being_dealloced_not_returned_by_alloc
        .type           $__internal_0_$__cuda_sm10x_tcgen05_guardrail_trap_col_being_dealloced_not_returned_by_alloc,@function
        .size           $__internal_0_$__cuda_sm10x_tcgen05_guardrail_trap_col_being_dealloced_not_returned_by_alloc,($__internal_1_$__cuda_sm10x_tcgen05_guardrail_trap_phase_invalid_during_alloc - $__internal_0_$__cuda_sm10x_tcgen05_guardrail_trap_col_being_dealloced_not_returned_by_alloc)
$__internal_0_$__cuda_sm10x_tcgen05_guardrail_trap_col_being_dealloced_not_returned_by_alloc:
[----:B------:R-:W-:Y:S05]  /*9e20*/  BPT.TRAP 0x1 ;  /* 0x000000040000795c */ /* 0x000fea0000300000 */
[----:B------:R-:W-:-:S04]  /*9e30*/  HFMA2 R3, -RZ, RZ, 0, 0 ;  /* 0x00000000ff037431 */ /* 0x000fc800000001ff */
[----:B------:R-:W-:Y:S05]  /*9e40*/  RET.REL.NODEC R2 `(_ZN7cutlass13device_kernelINS_4gemm6kernel13GemmUniversalIN4cute5tupleIJiiiiEEENS1_10collective13CollectiveMmaINS1_46MainloopSm100TmaUmmaWarpSpecializedBlockScaledILi9ELi2ELi2ENS5_IJNS4_1CILi4EEENSA_ILi1EEESC_EEEEENS5_IJNSA_ILi256EEENSA_ILi64EEENSA_ILi128EEEEEENS5_IJNS_12float_e4m3_tENS_13float_ue8m0_tEEEENS5_IJNS5_IJlSC_lEEENS4_6LayoutINS5_IJNS5_IJNS5_IJNSA_ILi32EEESB_EEEiEEESQ_NS5_IJSC_iEEEEEENS5_IJNS5_IJNS5_IJNSA_ILi16EEESB_EEEiEEENS5_IJNS5_IJNSA_ILi0EEESC_EEENSA_ILi512EEEEEENS5_IJSW_iEEEEEEEEEEESL_S13_NS4_8TiledMMAINS4_8MMA_AtomIJNS4_27SM100_MMA_MXF8F6F4_2x1SM_SSISJ_SJ_fSK_Li256ELi64ELNS4_4UMMA5MajorE0ELS18_0ELNS17_7ScaleInE0ELS19_0EEEEEENSN_INS5_IJSC_SC_SC_EEENS5_IJSW_SW_SW_EEEEENS5_IJNS4_10UnderscoreES1F_S1F_EEEEENS5_IJNS4_18SM100_TMA_2SM_LOADES1I_EEENS5_IJNS4_14ComposedLayoutINS4_7SwizzleILi3ELi4ELi3EEENS4_18smem_ptr_flag_bitsILi8EEENSN_INS5_IJNSA_ILi8EEESH_EEENS5_IJSH_SC_EEEEEEENSN_INS5_IJNS5_IJNS5_IJSP_SC_EEENS5_IJSO_SC_EEEEEESC_NS5_IJSB_SC_EEEEEENS5_IJNS5_IJNS5_IJSU_SY_EEESX_EEESW_NS5_IJSC_SY_EEEEEEEEEEEvNS4_8identityENS5_IJNS4_28SM100_TMA_2SM_LOAD_MULTICASTES26_EEES24_vS25_EENS_8epilogue10collective18CollectiveEpilogueINS29_23Sm100TmaWarpSpecializedILi3ELi2ELi32ELb1ELb0EEEJNS5_IJSH_SG_SH_EEENS5_IJNSN_ISH_SC_EENSN_ISO_SC_EEEEENS_10bfloat16_tESM_S2I_SM_NS29_6fusion15FusionCallbacksIS2D_NS2J_17LinearCombinationIS2I_fS2I_fLNS_15FloatRoundStyleE2EEES2E_S2H_JEEENS4_5SM1004TMEM4LOAD26SM100_TMEM_LOAD_32dp32b32xENS4_13SM90_TMA_LOADENS1K_INS1L_ILi2ELi4ELi3EEENS1N_ILi16EEENSN_INS5_IJS1P_SO_EEES1V_EEEENS4_39AutoVectorizingCopyWithAssumedAlignmentILi128EEENS4_14SM90_TMA_STOREES2Y_S30_S30_EEEvvEEEEvNT_6ParamsE) ;  /* 0xffffff60026c7950 */ /* 0x000fea0003c3ffff */
        .weak           $__internal_1_$__cuda_sm10x_tcgen05_guardrail_trap_phase_invalid_during_alloc
        .type           $__internal_1_$__cuda_sm10x_tcgen05_guardrail_trap_phase_invalid_during_alloc,@function
        .size           $__internal_1_$__cuda_sm10x_tcgen05_guardrail_trap_phase_invalid_during_alloc,($__internal_2_$__cuda_sm10x_tcgen05_guardrail_trap_unallocated_columns_being_dealloced - $__internal_1_$__cuda_sm10x_tcgen05_guardrail_trap_phase_invalid_during_alloc)
$__internal_1_$__cuda_sm10x_tcgen05_guardrail_trap_phase_invalid_during_alloc:
[----:B------:R-:W-:Y:S05]  /*9e50*/  BPT.TRAP 0x1 ;  /* 0x000000040000795c */ /* 0x000fea0000300000 */
[----:B------:R-:W-:-:S04]  /*9e60*/  MOV R5, 0x0 ;  /* 0x0000000000057802 */ /* 0x000fc80000000f00 */
[----:B------:R-:W-:Y:S05]  /*9e70*/  RET.REL.NODEC R4 `(_ZN7cutlass13device_kernelINS_4gemm6kernel13GemmUniversalIN4cute5tupleIJiiiiEEENS1_10collective13CollectiveMmaINS1_46MainloopSm100TmaUmmaWarpSpecializedBlockScaledILi9ELi2ELi2ENS5_IJNS4_1CILi4EEENSA_ILi1EEESC_EEEEENS5_IJNSA_ILi256EEENSA_ILi64EEENSA_ILi128EEEEEENS5_IJNS_12float_e4m3_tENS_13float_ue8m0_tEEEENS5_IJNS5_IJlSC_lEEENS4_6LayoutINS5_IJNS5_IJNS5_IJNSA_ILi32EEESB_EEEiEEESQ_NS5_IJSC_iEEEEEENS5_IJNS5_IJNS5_IJNSA_ILi16EEESB_EEEiEEENS5_IJNS5_IJNSA_ILi0EEESC_EEENSA_ILi512EEEEEENS5_IJSW_iEEEEEEEEEEESL_S13_NS4_8TiledMMAINS4_8MMA_AtomIJNS4_27SM100_MMA_MXF8F6F4_2x1SM_SSISJ_SJ_fSK_Li256ELi64ELNS4_4UMMA5MajorE0ELS18_0ELNS17_7ScaleInE0ELS19_0EEEEEENSN_INS5_IJSC_SC_SC_EEENS5_IJSW_SW_SW_EEEEENS5_IJNS4_10UnderscoreES1F_S1F_EEEEENS5_IJNS4_18SM100_TMA_2SM_LOADES1I_EEENS5_IJNS4_14ComposedLayoutINS4_7SwizzleILi3ELi4ELi3EEENS4_18smem_ptr_flag_bitsILi8EEENSN_INS5_IJNSA_ILi8EEESH_EEENS5_IJSH_SC_EEEEEEENSN_INS5_IJNS5_IJNS5_IJSP_SC_EEENS5_IJSO_SC_EEEEEESC_NS5_IJSB_SC_EEEEEENS5_IJNS5_IJNS5_IJSU_SY_EEESX_EEESW_NS5_IJSC_SY_EEEEEEEEEEEvNS4_8identityENS5_IJNS4_28SM100_TMA_2SM_LOAD_MULTICASTES26_EEES24_vS25_EENS_8epilogue10collective18CollectiveEpilogueINS29_23Sm100TmaWarpSpecializedILi3ELi2ELi32ELb1ELb0EEEJNS5_IJSH_SG_SH_EEENS5_IJNSN_ISH_SC_EENSN_ISO_SC_EEEEENS_10bfloat16_tESM_S2I_SM_NS29_6fusion15FusionCallbacksIS2D_NS2J_17LinearCombinationIS2I_fS2I_fLNS_15FloatRoundStyleE2EEES2E_S2H_JEEENS4_5SM1004TMEM4LOAD26SM100_TMEM_LOAD_32dp32b32xENS4_13SM90_TMA_LOADENS1K_INS1L_ILi2ELi4ELi3EEENS1N_ILi16EEENSN_INS5_IJS1P_SO_EEES1V_EEEENS4_39AutoVectorizingCopyWithAssumedAlignmentILi128EEENS4_14SM90_TMA_STOREES2Y_S30_S30_EEEvvEEEEvNT_6ParamsE) ;  /* 0xffffff6004607950 */ /* 0x000fea0003c3ffff */
        .weak           $__internal_2_$__cuda_sm10x_tcgen05_guardrail_trap_unallocated_columns_being_dealloced
        .type           $__internal_2_$__cuda_sm10x_tcgen05_guardrail_trap_unallocated_columns_being_dealloced,@function
        .size           $__internal_2_$__cuda_sm10x_tcgen05_guardrail_trap_unallocated_columns_being_dealloced,(.L_x_191 - $__internal_2_$__cuda_sm10x_tcgen05_guardrail_trap_unallocated_columns_being_dealloced)
$__internal_2_$__cuda_sm10x_tcgen05_guardrail_trap_unallocated_columns_being_dealloced:
[----:B------:R-:W-:Y:S05]  /*9e80*/  BPT.TRAP 0x1 ;  /* 0x000000040000795c */ /* 0x000fea0000300000 */
[----:B------:R-:W-:-:S04]  /*9e90*/  HFMA2 R3, -RZ, RZ, 0, 0 ;  /* 0x00000000ff037431 */ /* 0x000fc800000001ff */
[----:B------:R-:W-:Y:S05]  /*9ea0*/  RET.REL.NODEC R2 `(_ZN7cutlass13device_kernelINS_4gemm6kernel13GemmUniversalIN4cute5tupleIJiiiiEEENS1_10collective13CollectiveMmaINS1_46MainloopSm100TmaUmmaWarpSpecializedBlockScaledILi9ELi2ELi2ENS5_IJNS4_1CILi4EEENSA_ILi1EEESC_EEEEENS5_IJNSA_ILi256EEENSA_ILi64EEENSA_ILi128EEEEEENS5_IJNS_12float_e4m3_tENS_13float_ue8m0_tEEEENS5_IJNS5_IJlSC_lEEENS4_6LayoutINS5_IJNS5_IJNS5_IJNSA_ILi32EEESB_EEEiEEESQ_NS5_IJSC_iEEEEEENS5_IJNS5_IJNS5_IJNSA_ILi16EEESB_EEEiEEENS5_IJNS5_IJNSA_ILi0EEESC_EEENSA_ILi512EEEEEENS5_IJSW_iEEEEEEEEEEESL_S13_NS4_8TiledMMAINS4_8MMA_AtomIJNS4_27SM100_MMA_MXF8F6F4_2x1SM_SSISJ_SJ_fSK_Li256ELi64ELNS4_4UMMA5MajorE0ELS18_0ELNS17_7ScaleInE0ELS19_0EEEEEENSN_INS5_IJSC_SC_SC_EEENS5_IJSW_SW_SW_EEEEENS5_IJNS4_10UnderscoreES1F_S1F_EEEEENS5_IJNS4_18SM100_TMA_2SM_LOADES1I_EEENS5_IJNS4_14ComposedLayoutINS4_7SwizzleILi3ELi4ELi3EEENS4_18smem_ptr_flag_bitsILi8EEENSN_INS5_IJNSA_ILi8EEESH_EEENS5_IJSH_SC_EEEEEEENSN_INS5_IJNS5_IJNS5_IJSP_SC_EEENS5_IJSO_SC_EEEEEESC_NS5_IJSB_SC_EEEEEENS5_IJNS5_IJNS5_IJSU_SY_EEESX_EEESW_NS5_IJSC_SY_EEEEEEEEEEEvNS4_8identityENS5_IJNS4_28SM100_TMA_2SM_LOAD_MULTICASTES26_EEES24_vS25_EENS_8epilogue10collective18CollectiveEpilogueINS29_23Sm100TmaWarpSpecializedILi3ELi2ELi32ELb1ELb0EEEJNS5_IJSH_SG_SH_EEENS5_IJNSN_ISH_SC_EENSN_ISO_SC_EEEEENS_10bfloat16_tESM_S2I_SM_NS29_6fusion15FusionCallbacksIS2D_NS2J_17LinearCombinationIS2I_fS2I_fLNS_15FloatRoundStyleE2EEES2E_S2H_JEEENS4_5SM1004TMEM4LOAD26SM100_TMEM_LOAD_32dp32b32xENS4_13SM90_TMA_LOADENS1K_INS1L_ILi2ELi4ELi3EEENS1N_ILi16EEENSN_INS5_IJS1P_SO_EEES1V_EEEENS4_39AutoVectorizingCopyWithAssumedAlignmentILi128EEENS4_14SM90_TMA_STOREES2Y_S30_S30_EEEvvEEEEvNT_6ParamsE) ;  /* 0xffffff6002547950 */ /* 0x000fea0003c3ffff */
.L_x_190:
[----:B------:R-:W-:-:S00]  /*9eb0*/  BRA `(.L_x_190) ;  /* 0xfffffffc00fc7947 */ /* 0x000fc0000383ffff */
[----:B------:R-:W-:-:S00]  /*9ec0*/  NOP ;  /* 0x0000000000007918 */ /* 0x000fc00000000000 */
        /* <DEDUP_REMOVED lines=11> */
.L_x_191:


//--------------------- .nv.global.init           --------------------------
	.section	.nv.global.init,"aw",@progbits
.nv.global.init:
	.type		$str$27,@object
	.size		$str$27,($str$28 - $str$27)
$str$27:
        /*0000*/ 	.byte	0x28, 0x61, 0x64, 0x64, 0x72, 0x65, 0x73, 0x73, 0x20, 0x26, 0x20, 0x6d, 0x61, 0x73, 0x6b, 0x29
        /*0010*/ 	.byte	0x20, 0x3d, 0x3d, 0x20, 0x30, 0x00
	.type		$str$28,@object
	.size		$str$28,($str$26 - $str$28)
$str$28:
        /*0016*/ 	.byte	0x2f, 0x74, 0x6d, 0x70, 0x2f, 0x63, 0x75, 0x74, 0x6c, 0x61, 0x73, 0x73, 0x5f, 0x73, 0x77, 0x65
        /*0026*/ 	.byte	0x65, 0x70, 0x5f, 0x73, 0x72, 0x63, 0x2f, 0x69, 0x6e, 0x63, 0x6c, 0x75, 0x64, 0x65, 0x2f, 0x63
        /*0036*/ 	.byte	0x75, 0x74, 0x65, 0x2f, 0x70, 0x6f, 0x69, 0x6e, 0x74, 0x65, 0x72, 0x5f, 0x66, 0x6c, 0x61, 0x67
        /*0046*/ 	.byte	0x67, 0x65, 0x64, 0x2e, 0x68, 0x70, 0x70, 0x00
	.type		$str$26,@object
	.size		$str$26,($str$25 - $str$26)
$str$26:
        /*004e*/ 	.byte	0x2f, 0x74, 0x6d, 0x70, 0x2f, 0x63, 0x75, 0x74, 0x6c, 0x61, 0x73, 0x73, 0x5f, 0x73, 0x77, 0x65
        /*005e*/ 	.byte	0x65, 0x70, 0x5f, 0x73, 0x72, 0x63, 0x2f, 0x69, 0x6e, 0x63, 0x6c, 0x75, 0x64, 0x65, 0x2f, 0x63
        /*006e*/ 	.byte	0x75, 0x74, 0x65, 0x2f, 0x61, 0x74, 0x6f, 0x6d, 0x2f, 0x63, 0x6f, 0x70, 0x79, 0x5f, 0x74, 0x72
        /*007e*/ 	.byte	0x61, 0x69, 0x74, 0x73, 0x5f, 0x73, 0x6d, 0x31, 0x30, 0x30, 0x2e, 0x68, 0x70, 0x70, 0x00
	.type		$str$25,@object
	.size		$str$25,(__unnamed_1 - $str$25)
$str$25:
        /*008d*/ 	.byte	0x28, 0x28, 0x75, 0x69, 0x6e, 0x74, 0x33, 0x32, 0x5f, 0x74, 0x28, 0x74, 0x68, 0x72, 0x65, 0x61
        /*009d*/ 	.byte	0x64, 0x49, 0x64, 0x78, 0x2e, 0x78, 0x29, 0x20, 0x2f, 0x20, 0x33, 0x32, 0x29, 0x20, 0x25, 0x20
        /*00ad*/ 	.byte	0x34, 0x29, 0x20, 0x3d, 0x3d, 0x20, 0x28, 0x28, 0x28, 0x74, 0x6d, 0x65, 0x6d, 0x5f, 0x61, 0x64
        /*00bd*/ 	.byte	0x64, 0x72, 0x20, 0x3e, 0x3e, 0x20, 0x31, 0x36, 0x29, 0x20, 0x2f, 0x20, 0x33, 0x32, 0x29, 0x20
        /*00cd*/ 	.byte	0x25, 0x20, 0x34, 0x29, 0x00
	.type		__unnamed_1,@object
	.size		__unnamed_1,(__unnamed_2 - __unnamed_1)
__unnamed_1:
        /*00d2*/ 	.byte	0x61, 0x75, 0x74, 0x6f, 0x20, 0x63, 0x75, 0x74, 0x65, 0x3a, 0x3a, 0x61, 0x73, 0x5f, 0x70, 0x6f
        /* <DEDUP_REMOVED lines=24> */
        /*0262*/ 	.byte	0x34, 0x30, 0x39, 0x36, 0x3e, 0x3e, 0x3e, 0x3e, 0x5d, 0x00
	.type		__unnamed_2,@object
	.size		__unnamed_2,(.L_2 - __unnamed_2)
__unnamed_2:
        /* <DEDUP_REMOVED lines=42> */
        /*050c*/ 	.byte	0x3e, 0x3e, 0x5d, 0x00
.L_2:


//--------------------- .nv.shared._ZN7cutlass13device_kernelINS_4gemm6kernel13GemmUniversalIN4cute5tupleIJiiiiEEENS1_10collective13CollectiveMmaINS1_46MainloopSm100TmaUmmaWarpSpecializedBlockScaledILi9ELi2ELi2ENS5_IJNS4_1CILi4EEENSA_ILi1EEESC_EEEEENS5_IJNSA_ILi256EEENSA_ILi64EEENSA_ILi128EEEEEENS5_IJNS_12float_e4m3_tENS_13float_ue8m0_tEEEENS5_IJNS5_IJlSC_lEEENS4_6LayoutINS5_IJNS5_IJNS5_IJNSA_ILi32EEESB_EEEiEEESQ_NS5_IJSC_iEEEEEENS5_IJNS5_IJNS5_IJNSA_ILi16EEESB_EEEiEEENS5_IJNS5_IJNSA_ILi0EEESC_EEENSA_ILi512EEEEEENS5_IJSW_iEEEEEEEEEEESL_S13_NS4_8TiledMMAINS4_8MMA_AtomIJNS4_27SM100_MMA_MXF8F6F4_2x1SM_SSISJ_SJ_fSK_Li256ELi64ELNS4_4UMMA5MajorE0ELS18_0ELNS17_7ScaleInE0ELS19_0EEEEEENSN_INS5_IJSC_SC_SC_EEENS5_IJSW_SW_SW_EEEEENS5_IJNS4_10UnderscoreES1F_S1F_EEEEENS5_IJNS4_18SM100_TMA_2SM_LOADES1I_EEENS5_IJNS4_14ComposedLayoutINS4_7SwizzleILi3ELi4ELi3EEENS4_18smem_ptr_flag_bitsILi8EEENSN_INS5_IJNSA_ILi8EEESH_EEENS5_IJSH_SC_EEEEEEENSN_INS5_IJNS5_IJNS5_IJSP_SC_EEENS5_IJSO_SC_EEEEEESC_NS5_IJSB_SC_EEEEEENS5_IJNS5_IJNS5_IJSU_SY_EEESX_EEESW_NS5_IJSC_SY_EEEEEEEEEEEvNS4_8identityENS5_IJNS4_28SM100_TMA_2SM_LOAD_MULTICASTES26_EEES24_vS25_EENS_8epilogue10collective18CollectiveEpilogueINS29_23Sm100TmaWarpSpecializedILi3ELi2ELi32ELb1ELb0EEEJNS5_IJSH_SG_SH_EEENS5_IJNSN_ISH_SC_EENSN_ISO_SC_EEEEENS_10bfloat16_tESM_S2I_SM_NS29_6fusion15FusionCallbacksIS2D_NS2J_17LinearCombinationIS2I_fS2I_fLNS_15FloatRoundStyleE2EEES2E_S2H_JEEENS4_5SM1004TMEM4LOAD26SM100_TMEM_LOAD_32dp32b32xENS4_13SM90_TMA_LOADENS1K_INS1L_ILi2ELi4ELi3EEENS1N_ILi16EEENSN_INS5_IJS1P_SO_EEES1V_EEEENS4_39AutoVectorizingCopyWithAssumedAlignmentILi128EEENS4_14SM90_TMA_STOREES2Y_S30_S30_EEEvvEEEEvNT_6ParamsE --------------------------
	.section	.nv.shared._ZN7cutlass13device_kernelINS_4gemm6kernel13GemmUniversalIN4cute5tupleIJiiiiEEENS1_10collective13CollectiveMmaINS1_46MainloopSm100TmaUmmaWarpSpecializedBlockScaledILi9ELi2ELi2ENS5_IJNS4_1CILi4EEENSA_ILi1EEESC_EEEEENS5_IJNSA_ILi256EEENSA_ILi64EEENSA_ILi128EEEEEENS5_IJNS_12float_e4m3_tENS_13float_ue8m0_tEEEENS5_IJNS5_IJlSC_lEEENS4_6LayoutINS5_IJNS5_IJNS5_IJNSA_ILi32EEESB_EEEiEEESQ_NS5_IJSC_iEEEEEENS5_IJNS5_IJNS5_IJNSA_ILi16EEESB_EEEiEEENS5_IJNS5_IJNSA_ILi0EEESC_EEENSA_ILi512EEEEEENS5_IJSW_iEEEEEEEEEEESL_S13_NS4_8TiledMMAINS4_8MMA_AtomIJNS4_27SM100_MMA_MXF8F6F4_2x1SM_SSISJ_SJ_fSK_Li256ELi64ELNS4_4UMMA5MajorE0ELS18_0ELNS17_7ScaleInE0ELS19_0EEEEEENSN_INS5_IJSC_SC_SC_EEENS5_IJSW_SW_SW_EEEEENS5_IJNS4_10UnderscoreES1F_S1F_EEEEENS5_IJNS4_18SM100_TMA_2SM_LOADES1I_EEENS5_IJNS4_14ComposedLayoutINS4_7SwizzleILi3ELi4ELi3EEENS4_18smem_ptr_flag_bitsILi8EEENSN_INS5_IJNSA_ILi8EEESH_EEENS5_IJSH_SC_EEEEEEENSN_INS5_IJNS5_IJNS5_IJSP_SC_EEENS5_IJSO_SC_EEEEEESC_NS5_IJSB_SC_EEEEEENS5_IJNS5_IJNS5_IJSU_SY_EEESX_EEESW_NS5_IJSC_SY_EEEEEEEEEEEvNS4_8identityENS5_IJNS4_28SM100_TMA_2SM_LOAD_MULTICASTES26_EEES24_vS25_EENS_8epilogue10collective18CollectiveEpilogueINS29_23Sm100TmaWarpSpecializedILi3ELi2ELi32ELb1ELb0EEEJNS5_IJSH_SG_SH_EEENS5_IJNSN_ISH_SC_EENSN_ISO_SC_EEEEENS_10bfloat16_tESM_S2I_SM_NS29_6fusion15FusionCallbacksIS2D_NS2J_17LinearCombinationIS2I_fS2I_fLNS_15FloatRoundStyleE2EEES2E_S2H_JEEENS4_5SM1004TMEM4LOAD26SM100_TMEM_LOAD_32dp32b32xENS4_13SM90_TMA_LOADENS1K_INS1L_ILi2ELi4ELi3EEENS1N_ILi16EEENSN_INS5_IJS1P_SO_EEES1V_EEEENS4_39AutoVectorizingCopyWithAssumedAlignmentILi128EEENS4_14SM90_TMA_STOREES2Y_S30_S30_EEEvvEEEEvNT_6ParamsE,"aw",@nobits
	.sectionflags	@""
	.align	16
	.zero		1024


//--------------------- .nv.shared.reserved.0     --------------------------
	.section	.nv.shared.reserved.0,"aw",@nobits
	.weak		__nv_reservedSMEM_offset_0_alias
	.size		__nv_reservedSMEM_offset_0_alias, 0, 64
	.other		__nv_reservedSMEM_offset_0_alias,@"STO_CUDA_RESERVED_SHARED STV_DEFAULT"
__nv_reservedSMEM_offset_0_alias:
	.zero		0
.nv.shared.reserved.0:
	.zero		64
	.weak		__nv_reservedSMEM_tcgen05_partition
	.type		__nv_reservedSMEM_tcgen05_partition,@object
	.size		__nv_reservedSMEM_tcgen05_partition,(.L_0 - __nv_reservedSMEM_tcgen05_partition)
__nv_reservedSMEM_tcgen05_partition:
	.zero		32
.L_0:


//--------------------- .nv.global                --------------------------
	.section	.nv.global,"aw",@nobits
.nv.global:
	.type		_ZN40_INTERNAL_4f7cf3d6_4_k_cu_cc0934ec_324484cute1_E,@object
	.size		_ZN40_INTERNAL_4f7cf3d6_4_k_cu_cc0934ec_324484cute1_E,(_ZN40_INTERNAL_4f7cf3d6_4_k_cu_cc0934ec_324484cuda3std3__45__cpo6cbeginE - _ZN40_INTERNAL_4f7cf3d6_4_k_cu_cc0934ec_324484cute1_E)
_ZN40_INTERNAL_4f7cf3d6_4_k_cu_cc0934ec_324484cute1_E:
	.zero		1
	.type		_ZN40_INTERNAL_4f7cf3d6_4_k_cu_cc0934ec_324484cuda3std3__45__cpo6cbeginE,@object
	.size		_ZN40_INTERNAL_4f7cf3d6_4_k_cu_cc0934ec_324484cuda3std3__45__cpo6cbeginE,(_ZN40_INTERNAL_4f7cf3d6_4_k_cu_cc0934ec_324484cuda3std3__48in_placeE - _ZN40_INTERNAL_4f7cf3d6_4_k_cu_cc0934ec_324484cuda3std3__45__cpo6cbeginE)
_ZN40_INTERNAL_4f7cf3d6_4_k_cu_cc0934ec_324484cuda3std3__45__cpo6cbeginE:
	.zero		1
	.type		_ZN40_INTERNAL_4f7cf3d6_4_k_cu_cc0934ec_324484cuda3std3__48in_placeE,@object
	.size		_ZN40_INTERNAL_4f7cf3d6_4_k_cu_cc0934ec_324484cuda3std3__48in_placeE,(_ZN40_INTERNAL_4f7cf3d6_4_k_cu_cc0934ec_324484cuda3std6ranges3__45__cpo9iter_moveE - _ZN40_INTERNAL_4f7cf3d6_4_k_cu_cc0934ec_324484cuda3std3__48in_placeE)
_ZN40_INTERNAL_4f7cf3d6_4_k_cu_cc0934ec_324484cuda3std3__48in_placeE:
	.zero		1
	.type		_ZN40_INTERNAL_4f7cf3d6_4_k_cu_cc0934ec_324484cuda3std6ranges3__45__cpo9iter_moveE,@object
	.size		_ZN40_INTERNAL_4f7cf3d6_4_k_cu_cc0934ec_324484cuda3std6ranges3__45__cpo9iter_moveE,(_ZN40_INTERNAL_4f7cf3d6_4_k_cu_cc0934ec_324484cuda3std3__45__cpo5beginE - _ZN40_INTERNAL_4f7cf3d6_4_k_cu_cc0934ec_324484cuda3std6ranges3__45__cpo9iter_moveE)
_ZN40_INTERNAL_4f7cf3d6_4_k_cu_cc0934ec_324484cuda3std6ranges3__45__cpo9iter_moveE:
	.zero		1
	.type		_ZN40_INTERNAL_4f7cf3d6_4_k_cu_cc0934ec_324484cuda3std3__45__cpo5beginE,@object
	.size		_ZN40_INTERNAL_4f7cf3d6_4_k_cu_cc0934ec_324484cuda3std3__45__cpo5beginE,(_ZN40_INTERNAL_4f7cf3d6_4_k_cu_cc0934ec_324484cuda3std3__442_GLOBAL__N__4f7cf3d6_4_k_cu_cc0934ec_324486ignoreE - _ZN40_INTERNAL_4f7cf3d6_4_k_cu_cc0934ec_324484cuda3std3__45__cpo5beginE)
_ZN40_INTERNAL_4f7cf3d6_4_k_cu_cc0934ec_324484cuda3std3__45__cpo5beginE:
	.zero		1
	.type		_ZN40_INTERNAL_4f7cf3d6_4_k_cu_cc0934ec_324484cuda3std3__442_GLOBAL__N__4f7cf3d6_4_k_cu_cc0934ec_324486ignoreE,@object
	.size		_ZN40_INTERNAL_4f7cf3d6_4_k_cu_cc0934ec_324484cuda3std3__442_GLOBAL__N__4f7cf3d6_4_k_cu_cc0934ec_324486ignoreE,(_ZN40_INTERNAL_4f7cf3d6_4_k_cu_cc0934ec_324484cute7productE - _ZN40_INTERNAL_4f7cf3d6_4_k_cu_cc0934ec_324484cuda3std3__442_GLOBAL__N__4f7cf3d6_4_k_cu_cc0934ec_324486ignoreE)
_ZN40_INTERNAL_4f7cf3d6_4_k_cu_cc0934ec_324484cuda3std3__442_GLOBAL__N__4f7cf3d6_4_k_cu_cc0934ec_324486ignoreE:
	.zero		1
	.type		_ZN40_INTERNAL_4f7cf3d6_4_k_cu_cc0934ec_324484cute7productE,@object
	.size		_ZN40_INTERNAL_4f7cf3d6_4_k_cu_cc0934ec_324484cute7productE,(_ZN40_INTERNAL_4f7cf3d6_4_k_cu_cc0934ec_324484cuda3std3__45__cpo3endE - _ZN40_INTERNAL_4f7cf3d6_4_k_cu_cc0934ec_324484cute7productE)
_ZN40_INTERNAL_4f7cf3d6_4_k_cu_cc0934ec_324484cute7productE:
	.zero		1
	.type		_ZN40_INTERNAL_4f7cf3d6_4_k_cu_cc0934ec_324484cuda3std3__45__cpo3endE,@object
	.size		_ZN40_INTERNAL_4f7cf3d6_4_k_cu_cc0934ec_324484cuda3std3__45__cpo3endE,(_ZN40_INTERNAL_4f7cf3d6_4_k_cu_cc0934ec_324484cuda3std3__419piecewise_constructE - _ZN40_INTERNAL_4f7cf3d6_4_k_cu_cc0934ec_324484cuda3std3__45__cpo3endE)
_ZN40_INTERNAL_4f7cf3d6_4_k_cu_cc0934ec_324484cuda3std3__45__cpo3endE:
	.zero		1
	.type		_ZN40_INTERNAL_4f7cf3d6_4_k_cu_cc0934ec_324484cuda3std3__419piecewise_constructE,@object
	.size		_ZN40_INTERNAL_4f7cf3d6_4_k_cu_cc0934ec_324484cuda3std3__419piecewise_constructE,(_ZN40_INTERNAL_4f7cf3d6_4_k_cu_cc0934ec_324484cuda3std3__45__cpo4cendE - _ZN40_INTERNAL_4f7cf3d6_4_k_cu_cc0934ec_324484cuda3std3__419piecewise_constructE)
_ZN40_INTERNAL_4f7cf3d6_4_k_cu_cc0934ec_324484cuda3std3__419piecewise_constructE:
	.zero		1
	.type		_ZN40_INTERNAL_4f7cf3d6_4_k_cu_cc0934ec_324484cuda3std3__45__cpo4cendE,@object
	.size		_ZN40_INTERNAL_4f7cf3d6_4_k_cu_cc0934ec_324484cuda3std3__45__cpo4cendE,(_ZN40_INTERNAL_4f7cf3d6_4_k_cu_cc0934ec_324484cuda3std6ranges3__45__cpo4swapE - _ZN40_INTERNAL_4f7cf3d6_4_k_cu_cc0934ec_324484cuda3std3__45__cpo4cendE)
_ZN40_INTERNAL_4f7cf3d6_4_k_cu_cc0934ec_324484cuda3std3__45__cpo4cendE:
	.zero		1
	.type		_ZN40_INTERNAL_4f7cf3d6_4_k_cu_cc0934ec_324484cuda3std6ranges3__45__cpo4swapE,@object
	.size		_ZN40_INTERNAL_4f7cf3d6_4_k_cu_cc0934ec_324484cuda3std6ranges3__45__cpo4swapE,(.L_10 - _ZN40_INTERNAL_4f7cf3d6_4_k_cu_cc0934ec_324484cuda3std6ranges3__45__cpo4swapE)
_ZN40_INTERNAL_4f7cf3d6_4_k_cu_cc0934ec_324484cuda3std6ranges3__45__cpo4swapE:
	.zero		1
.L_10:


//--------------------- .nv.constant0._ZN7cutlass13device_kernelINS_4gemm6kernel13GemmUniversalIN4cute5tupleIJiiiiEEENS1_10collective13CollectiveMmaINS1_46MainloopSm100TmaUmmaWarpSpecializedBlockScaledILi9ELi2ELi2ENS5_IJNS4_1CILi4EEENSA_ILi1EEESC_EEEEENS5_IJNSA_ILi256EEENSA_ILi64EEENSA_ILi128EEEEEENS5_IJNS_12float_e4m3_tENS_13float_ue8m0_tEEEENS5_IJNS5_IJlSC_lEEENS4_6LayoutINS5_IJNS5_IJNS5_IJNSA_ILi32EEESB_EEEiEEESQ_NS5_IJSC_iEEEEEENS5_IJNS5_IJNS5_IJNSA_ILi16EEESB_EEEiEEENS5_IJNS5_IJNSA_ILi0EEESC_EEENSA_ILi512EEEEEENS5_IJSW_iEEEEEEEEEEESL_S13_NS4_8TiledMMAINS4_8MMA_AtomIJNS4_27SM100_MMA_MXF8F6F4_2x1SM_SSISJ_SJ_fSK_Li256ELi64ELNS4_4UMMA5MajorE0ELS18_0ELNS17_7ScaleInE0ELS19_0EEEEEENSN_INS5_IJSC_SC_SC_EEENS5_IJSW_SW_SW_EEEEENS5_IJNS4_10UnderscoreES1F_S1F_EEEEENS5_IJNS4_18SM100_TMA_2SM_LOADES1I_EEENS5_IJNS4_14ComposedLayoutINS4_7SwizzleILi3ELi4ELi3EEENS4_18smem_ptr_flag_bitsILi8EEENSN_INS5_IJNSA_ILi8EEESH_EEENS5_IJSH_SC_EEEEEEENSN_INS5_IJNS5_IJNS5_IJSP_SC_EEENS5_IJSO_SC_EEEEEESC_NS5_IJSB_SC_EEEEEENS5_IJNS5_IJNS5_IJSU_SY_EEESX_EEESW_NS5_IJSC_SY_EEEEEEEEEEEvNS4_8identityENS5_IJNS4_28SM100_TMA_2SM_LOAD_MULTICASTES26_EEES24_vS25_EENS_8epilogue10collective18CollectiveEpilogueINS29_23Sm100TmaWarpSpecializedILi3ELi2ELi32ELb1ELb0EEEJNS5_IJSH_SG_SH_EEENS5_IJNSN_ISH_SC_EENSN_ISO_SC_EEEEENS_10bfloat16_tESM_S2I_SM_NS29_6fusion15FusionCallbacksIS2D_NS2J_17LinearCombinationIS2I_fS2I_fLNS_15FloatRoundStyleE2EEES2E_S2H_JEEENS4_5SM1004TMEM4LOAD26SM100_TMEM_LOAD_32dp32b32xENS4_13SM90_TMA_LOADENS1K_INS1L_ILi2ELi4ELi3EEENS1N_ILi16EEENSN_INS5_IJS1P_SO_EEES1V_EEEENS4_39AutoVectorizingCopyWithAssumedAlignmentILi128EEENS4_14SM90_TMA_STOREES2Y_S30_S30_EEEvvEEEEvNT_6ParamsE --------------------------
	.section	.nv.constant0._ZN7cutlass13device_kernelINS_4gemm6kernel13GemmUniversalIN4cute5tupleIJiiiiEEENS1_10collective13CollectiveMmaINS1_46MainloopSm100TmaUmmaWarpSpecializedBlockScaledILi9ELi2ELi2ENS5_IJNS4_1CILi4EEENSA_ILi1EEESC_EEEEENS5_IJNSA_ILi256EEENSA_ILi64EEENSA_ILi128EEEEEENS5_IJNS_12float_e4m3_tENS_13float_ue8m0_tEEEENS5_IJNS5_IJlSC_lEEENS4_6LayoutINS5_IJNS5_IJNS5_IJNSA_ILi32EEESB_EEEiEEESQ_NS5_IJSC_iEEEEEENS5_IJNS5_IJNS5_IJNSA_ILi16EEESB_EEEiEEENS5_IJNS5_IJNSA_ILi0EEESC_EEENSA_ILi512EEEEEENS5_IJSW_iEEEEEEEEEEESL_S13_NS4_8TiledMMAINS4_8MMA_AtomIJNS4_27SM100_MMA_MXF8F6F4_2x1SM_SSISJ_SJ_fSK_Li256ELi64ELNS4_4UMMA5MajorE0ELS18_0ELNS17_7ScaleInE0ELS19_0EEEEEENSN_INS5_IJSC_SC_SC_EEENS5_IJSW_SW_SW_EEEEENS5_IJNS4_10UnderscoreES1F_S1F_EEEEENS5_IJNS4_18SM100_TMA_2SM_LOADES1I_EEENS5_IJNS4_14ComposedLayoutINS4_7SwizzleILi3ELi4ELi3EEENS4_18smem_ptr_flag_bitsILi8EEENSN_INS5_IJNSA_ILi8EEESH_EEENS5_IJSH_SC_EEEEEEENSN_INS5_IJNS5_IJNS5_IJSP_SC_EEENS5_IJSO_SC_EEEEEESC_NS5_IJSB_SC_EEEEEENS5_IJNS5_IJNS5_IJSU_SY_EEESX_EEESW_NS5_IJSC_SY_EEEEEEEEEEEvNS4_8identityENS5_IJNS4_28SM100_TMA_2SM_LOAD_MULTICASTES26_EEES24_vS25_EENS_8epilogue10collective18CollectiveEpilogueINS29_23Sm100TmaWarpSpecializedILi3ELi2ELi32ELb1ELb0EEEJNS5_IJSH_SG_SH_EEENS5_IJNSN_ISH_SC_EENSN_ISO_SC_EEEEENS_10bfloat16_tESM_S2I_SM_NS29_6fusion15FusionCallbacksIS2D_NS2J_17LinearCombinationIS2I_fS2I_fLNS_15FloatRoundStyleE2EEES2E_S2H_JEEENS4_5SM1004TMEM4LOAD26SM100_TMEM_LOAD_32dp32b32xENS4_13SM90_TMA_LOADENS1K_INS1L_ILi2ELi4ELi3EEENS1N_ILi16EEENSN_INS5_IJS1P_SO_EEES1V_EEEENS4_39AutoVectorizingCopyWithAssumedAlignmentILi128EEENS4_14SM90_TMA_STOREES2Y_S30_S30_EEEvvEEEEvNT_6ParamsE,"a",@progbits
	.sectionflags	@""
	.align	4
.nv.constant0._ZN7cutlass13device_kernelINS_4gemm6kernel13GemmUniversalIN4cute5tupleIJiiiiEEENS1_10collective13CollectiveMmaINS1_46MainloopSm100TmaUmmaWarpSpecializedBlockScaledILi9ELi2ELi2ENS5_IJNS4_1CILi4EEENSA_ILi1EEESC_EEEEENS5_IJNSA_ILi256EEENSA_ILi64EEENSA_ILi128EEEEEENS5_IJNS_12float_e4m3_tENS_13float_ue8m0_tEEEENS5_IJNS5_IJlSC_lEEENS4_6LayoutINS5_IJNS5_IJNS5_IJNSA_ILi32EEESB_EEEiEEESQ_NS5_IJSC_iEEEEEENS5_IJNS5_IJNS5_IJNSA_ILi16EEESB_EEEiEEENS5_IJNS5_IJNSA_ILi0EEESC_EEENSA_ILi512EEEEEENS5_IJSW_iEEEEEEEEEEESL_S13_NS4_8TiledMMAINS4_8MMA_AtomIJNS4_27SM100_MMA_MXF8F6F4_2x1SM_SSISJ_SJ_fSK_Li256ELi64ELNS4_4UMMA5MajorE0ELS18_0ELNS17_7ScaleInE0ELS19_0EEEEEENSN_INS5_IJSC_SC_SC_EEENS5_IJSW_SW_SW_EEEEENS5_IJNS4_10UnderscoreES1F_S1F_EEEEENS5_IJNS4_18SM100_TMA_2SM_LOADES1I_EEENS5_IJNS4_14ComposedLayoutINS4_7SwizzleILi3ELi4ELi3EEENS4_18smem_ptr_flag_bitsILi8EEENSN_INS5_IJNSA_ILi8EEESH_EEENS5_IJSH_SC_EEEEEEENSN_INS5_IJNS5_IJNS5_IJSP_SC_EEENS5_IJSO_SC_EEEEEESC_NS5_IJSB_SC_EEEEEENS5_IJNS5_IJNS5_IJSU_SY_EEESX_EEESW_NS5_IJSC_SY_EEEEEEEEEEEvNS4_8identityENS5_IJNS4_28SM100_TMA_2SM_LOAD_MULTICASTES26_EEES24_vS25_EENS_8epilogue10collective18CollectiveEpilogueINS29_23Sm100TmaWarpSpecializedILi3ELi2ELi32ELb1ELb0EEEJNS5_IJSH_SG_SH_EEENS5_IJNSN_ISH_SC_EENSN_ISO_SC_EEEEENS_10bfloat16_tESM_S2I_SM_NS29_6fusion15FusionCallbacksIS2D_NS2J_17LinearCombinationIS2I_fS2I_fLNS_15FloatRoundStyleE2EEES2E_S2H_JEEENS4_5SM1004TMEM4LOAD26SM100_TMEM_LOAD_32dp32b32xENS4_13SM90_TMA_LOADENS1K_INS1L_ILi2ELi4ELi3EEENS1N_ILi16EEENSN_INS5_IJS1P_SO_EEES1V_EEEENS4_39AutoVectorizingCopyWithAssumedAlignmentILi128EEENS4_14SM90_TMA_STOREES2Y_S30_S30_EEEvvEEEEvNT_6ParamsE:
	.zero		3968


//--------------------- SYMBOLS --------------------------

	.type		.nv.reservedSmem.offset0,@object
	.size		.nv.reservedSmem.offset0,0x4
	.type		.nv.reservedSmem.cap,@object
	.size		.nv.reservedSmem.cap,0x4
	.type		__assertfail,@function
